// auto-generated by cutlass_sweep.gemm — config: {"arch": "sm_100", "cluster_m": 2, "cluster_n": 1, "dtype": "e5m2", "stages": 4, "tile_k": 32, "tile_m": 64, "tile_n": 256}
#include "cutlass/cutlass.h"
#include "cutlass/gemm/collective/collective_builder.hpp"
#include "cutlass/gemm/device/gemm_universal_adapter.h"
#include "cutlass/gemm/kernel/gemm_universal.hpp"
#include "cutlass/epilogue/collective/collective_builder.hpp"

using ElemA = cutlass::float_e5m2_t;
using ElemB = cutlass::float_e5m2_t;
using ElemCD = cutlass::float_e5m2_t;
using Acc  = float;
using TileShape    = cute::Shape<cute::_64, cute::_256, cute::_32>;
using ClusterShape = cute::Shape<cute::_2, cute::_1, cute::_1>;

using CollectiveEpilogue = typename cutlass::epilogue::collective::CollectiveBuilder<
    cutlass::arch::Sm100, cutlass::arch::OpClassTensorOp,
    TileShape, ClusterShape,
    cutlass::epilogue::collective::EpilogueTileAuto,
    Acc, Acc,
    ElemCD, cutlass::layout::RowMajor, 128 / cutlass::sizeof_bits<ElemCD>::value,
    ElemCD, cutlass::layout::RowMajor, 128 / cutlass::sizeof_bits<ElemCD>::value,
    cutlass::epilogue::collective::EpilogueScheduleAuto
  >::CollectiveOp;

using CollectiveMainloop = typename cutlass::gemm::collective::CollectiveBuilder<
    cutlass::arch::Sm100, cutlass::arch::OpClassTensorOp,
    ElemA, cutlass::layout::RowMajor, 128 / cutlass::sizeof_bits<ElemA>::value,
    ElemB, cutlass::layout::ColumnMajor, 128 / cutlass::sizeof_bits<ElemB>::value,
    Acc,
    TileShape, ClusterShape,
    cutlass::gemm::collective::StageCount<4>,
    cutlass::gemm::collective::KernelScheduleAuto
  >::CollectiveOp;

using GemmKernel = cutlass::gemm::kernel::GemmUniversal<
    cute::Shape<int,int,int,int>,
    CollectiveMainloop,
    CollectiveEpilogue
>;
using Gemm = cutlass::gemm::device::GemmUniversalAdapter<GemmKernel>;

// Force the device kernel symbol into the cubin without needing a host main.
auto* _anchor = &cutlass::device_kernel<GemmKernel>;


// ===== COMPILED SASS (sm_100a) =====

	.target	sm_100a

	.elftype	@"ET_EXEC"


//--------------------- .note.nv.tkinfo           --------------------------
	.section	.note.nv.tkinfo,"",@"SHT_NOTE"
	.sectionflags	@"SHF_NOTE_NV_TKINFO"
	.tkinfo
        /*0018*/ 	.word	0x00000002
        /*0030*/ 	.string	""
        /*0030*/ 	.string	"ptxas"
        /*0030*/ 	.string	"Cuda compilation tools, release 13.0, V13.0.88"
        /*0030*/ 	.string	"Build cuda_13.0.r13.0/compiler.36424714_0"
        /*0030*/ 	.string	"-arch sm_100a -m 64 "



//--------------------- .note.nv.cuinfo           --------------------------
	.section	.note.nv.cuinfo,"",@"SHT_NOTE"
	.sectionflags	@"SHF_NOTE_NV_CUINFO"
        /*0018*/ 	.short	0x0002
        /*001a*/ 	.short	0x0064
        /*001c*/ 	.short	0x0082
	.zero		2


//--------------------- .nv.info                  --------------------------
	.section	.nv.info,"",@"SHT_CUDA_INFO"
	.align	4


	//----- nvinfo : EIATTR_REGCOUNT
	.align		4
        /*0000*/ 	.byte	0x04, 0x2f
        /*0002*/ 	.short	(.L_20 - .L_19)
	.align		4
.L_19:
        /*0004*/ 	.word	index@(_ZN7cutlass13device_kernelINS_4gemm6kernel13GemmUniversalIN4cute5tupleIJiiiiEEENS1_10collective13CollectiveMmaINS1_35MainloopSm100TmaUmmaWarpSpecializedILi4ELi2ELi4ENS5_IJNS4_1CILi2EEENSA_ILi1EEESC_EEEEENS5_IJNSA_ILi64EEENSA_ILi256EEENSA_ILi32EEEEEENS_12float_e5m2_tENS5_IJlSC_lEEESJ_SK_NS4_8TiledMMAINS4_8MMA_AtomIJNS4_10MMA_TraitsINS4_19SM100_MMA_F8F6F4_SSEJSJ_SJ_fSF_SG_NS4_17integral_constantINS4_4UMMA5MajorELSR_0EEESS_NSP_INSQ_7ScaleInELST_0EEESU_EEEEEENS4_6LayoutINS5_IJSC_SC_SC_EEENS5_IJNSA_ILi0EEESZ_SZ_EEEEENS5_IJNS4_10UnderscoreES12_S12_EEEEENS4_13SM90_TMA_LOADENS4_14ComposedLayoutINS4_7SwizzleILi1ELi4ELi3EEENS4_18smem_ptr_flag_bitsILi8EEENSX_INS5_IJNSA_ILi8EEESH_EEENS5_IJSH_SC_EEEEEEEvNS4_8identityENS4_23SM90_TMA_LOAD_MULTICASTES1F_vS1G_EENS_8epilogue10collective18CollectiveEpilogueINS1J_23Sm100TmaWarpSpecializedILi4ELi2ELi32ELb0ELb0EEEJSI_NS5_IJNSX_ISF_SC_EES1O_EEESJ_SK_SJ_SK_NS1J_6fusion15FusionCallbacksIS1N_NS1Q_17LinearCombinationISJ_fSJ_fLNS_15FloatRoundStyleE2EEESI_S1P_JEEENS4_5SM1004TMEM4LOAD26SM100_TMEM_LOAD_16dp32b32xES15_NS16_INS17_ILi2ELi4ELi3EEES1A_NSX_INS5_IJS1B_SF_EEENS5_IJSF_SC_EEEEEEENS4_39AutoVectorizingCopyWithAssumedAlignmentILi128EEENS4_14SM90_TMA_STOREES24_S26_S26_EEEvvEEEEvNT_6ParamsE)
        /*0008*/ 	.word	0x00000075


	//----- nvinfo : EIATTR_FRAME_SIZE
	.align		4
.L_20:
        /*000c*/ 	.byte	0x04, 0x11
        /*000e*/ 	.short	(.L_22 - .L_21)
	.align		4
.L_21:
        /*0010*/ 	.word	index@($__internal_2_$__cuda_sm10x_tcgen05_guardrail_trap_unallocated_columns_being_dealloced)
        /*0014*/ 	.word	0x00000000


	//----- nvinfo : EIATTR_FRAME_SIZE
	.align		4
.L_22:
        /*0018*/ 	.byte	0x04, 0x11
        /*001a*/ 	.short	(.L_24 - .L_23)
	.align		4
.L_23:
        /*001c*/ 	.word	index@($__internal_1_$__cuda_sm10x_tcgen05_guardrail_trap_phase_invalid_during_alloc)
        /*0020*/ 	.word	0x00000000


	//----- nvinfo : EIATTR_FRAME_SIZE
	.align		4
.L_24:
        /*0024*/ 	.byte	0x04, 0x11
        /*0026*/ 	.short	(.L_26 - .L_25)
	.align		4
.L_25:
        /*0028*/ 	.word	index@($__internal_0_$__cuda_sm10x_tcgen05_guardrail_trap_col_being_dealloced_not_returned_by_alloc)
        /*002c*/ 	.word	0x00000000


	//----- nvinfo : EIATTR_FRAME_SIZE
	.align		4
.L_26:
        /*0030*/ 	.byte	0x04, 0x11
        /*0032*/ 	.short	(.L_28 - .L_27)
	.align		4
.L_27:
        /*0034*/ 	.word	index@(_ZN7cutlass13device_kernelINS_4gemm6kernel13GemmUniversalIN4cute5tupleIJiiiiEEENS1_10collective13CollectiveMmaINS1_35MainloopSm100TmaUmmaWarpSpecializedILi4ELi2ELi4ENS5_IJNS4_1CILi2EEENSA_ILi1EEESC_EEEEENS5_IJNSA_ILi64EEENSA_ILi256EEENSA_ILi32EEEEEENS_12float_e5m2_tENS5_IJlSC_lEEESJ_SK_NS4_8TiledMMAINS4_8MMA_AtomIJNS4_10MMA_TraitsINS4_19SM100_MMA_F8F6F4_SSEJSJ_SJ_fSF_SG_NS4_17integral_constantINS4_4UMMA5MajorELSR_0EEESS_NSP_INSQ_7ScaleInELST_0EEESU_EEEEEENS4_6LayoutINS5_IJSC_SC_SC_EEENS5_IJNSA_ILi0EEESZ_SZ_EEEEENS5_IJNS4_10UnderscoreES12_S12_EEEEENS4_13SM90_TMA_LOADENS4_14ComposedLayoutINS4_7SwizzleILi1ELi4ELi3EEENS4_18smem_ptr_flag_bitsILi8EEENSX_INS5_IJNSA_ILi8EEESH_EEENS5_IJSH_SC_EEEEEEEvNS4_8identityENS4_23SM90_TMA_LOAD_MULTICASTES1F_vS1G_EENS_8epilogue10collective18CollectiveEpilogueINS1J_23Sm100TmaWarpSpecializedILi4ELi2ELi32ELb0ELb0EEEJSI_NS5_IJNSX_ISF_SC_EES1O_EEESJ_SK_SJ_SK_NS1J_6fusion15FusionCallbacksIS1N_NS1Q_17LinearCombinationISJ_fSJ_fLNS_15FloatRoundStyleE2EEESI_S1P_JEEENS4_5SM1004TMEM4LOAD26SM100_TMEM_LOAD_16dp32b32xES15_NS16_INS17_ILi2ELi4ELi3EEES1A_NSX_INS5_IJS1B_SF_EEENS5_IJSF_SC_EEEEEEENS4_39AutoVectorizingCopyWithAssumedAlignmentILi128EEENS4_14SM90_TMA_STOREES24_S26_S26_EEEvvEEEEvNT_6ParamsE)
        /*0038*/ 	.word	0x00000000


	//----- nvinfo : EIATTR_MIN_STACK_SIZE
	.align		4
.L_28:
        /*003c*/ 	.byte	0x04, 0x12
        /*003e*/ 	.short	(.L_30 - .L_29)
	.align		4
.L_29:
        /*0040*/ 	.word	index@(_ZN7cutlass13device_kernelINS_4gemm6kernel13GemmUniversalIN4cute5tupleIJiiiiEEENS1_10collective13CollectiveMmaINS1_35MainloopSm100TmaUmmaWarpSpecializedILi4ELi2ELi4ENS5_IJNS4_1CILi2EEENSA_ILi1EEESC_EEEEENS5_IJNSA_ILi64EEENSA_ILi256EEENSA_ILi32EEEEEENS_12float_e5m2_tENS5_IJlSC_lEEESJ_SK_NS4_8TiledMMAINS4_8MMA_AtomIJNS4_10MMA_TraitsINS4_19SM100_MMA_F8F6F4_SSEJSJ_SJ_fSF_SG_NS4_17integral_constantINS4_4UMMA5MajorELSR_0EEESS_NSP_INSQ_7ScaleInELST_0EEESU_EEEEEENS4_6LayoutINS5_IJSC_SC_SC_EEENS5_IJNSA_ILi0EEESZ_SZ_EEEEENS5_IJNS4_10UnderscoreES12_S12_EEEEENS4_13SM90_TMA_LOADENS4_14ComposedLayoutINS4_7SwizzleILi1ELi4ELi3EEENS4_18smem_ptr_flag_bitsILi8EEENSX_INS5_IJNSA_ILi8EEESH_EEENS5_IJSH_SC_EEEEEEEvNS4_8identityENS4_23SM90_TMA_LOAD_MULTICASTES1F_vS1G_EENS_8epilogue10collective18CollectiveEpilogueINS1J_23Sm100TmaWarpSpecializedILi4ELi2ELi32ELb0ELb0EEEJSI_NS5_IJNSX_ISF_SC_EES1O_EEESJ_SK_SJ_SK_NS1J_6fusion15FusionCallbacksIS1N_NS1Q_17LinearCombinationISJ_fSJ_fLNS_15FloatRoundStyleE2EEESI_S1P_JEEENS4_5SM1004TMEM4LOAD26SM100_TMEM_LOAD_16dp32b32xES15_NS16_INS17_ILi2ELi4ELi3EEES1A_NSX_INS5_IJS1B_SF_EEENS5_IJSF_SC_EEEEEEENS4_39AutoVectorizingCopyWithAssumedAlignmentILi128EEENS4_14SM90_TMA_STOREES24_S26_S26_EEEvvEEEEvNT_6ParamsE)
        /*0044*/ 	.word	0x00000000
.L_30:


//--------------------- .nv.compat                --------------------------
	.section	.nv.compat,"",@"SHT_CUDA_COMPAT_INFO"
	.align	4
        /*0000*/ 	.byte	0x02, 0x09, 0x01, 0x00, 0x02, 0x02, 0x02, 0x00, 0x02, 0x05, 0x05, 0x00, 0x03, 0x07, 0x01, 0x01
        /*0010*/ 	.byte	0x02, 0x03, 0x01, 0x00, 0x02, 0x06, 0x01, 0x00, 0x04, 0x0b, 0x08, 0x00, 0x09, 0x00, 0x00, 0x00
        /*0020*/ 	.byte	0x00, 0x00, 0x00, 0x00


//--------------------- .nv.info._ZN7cutlass13device_kernelINS_4gemm6kernel13GemmUniversalIN4cute5tupleIJiiiiEEENS1_10collective13CollectiveMmaINS1_35MainloopSm100TmaUmmaWarpSpecializedILi4ELi2ELi4ENS5_IJNS4_1CILi2EEENSA_ILi1EEESC_EEEEENS5_IJNSA_ILi64EEENSA_ILi256EEENSA_ILi32EEEEEENS_12float_e5m2_tENS5_IJlSC_lEEESJ_SK_NS4_8TiledMMAINS4_8MMA_AtomIJNS4_10MMA_TraitsINS4_19SM100_MMA_F8F6F4_SSEJSJ_SJ_fSF_SG_NS4_17integral_constantINS4_4UMMA5MajorELSR_0EEESS_NSP_INSQ_7ScaleInELST_0EEESU_EEEEEENS4_6LayoutINS5_IJSC_SC_SC_EEENS5_IJNSA_ILi0EEESZ_SZ_EEEEENS5_IJNS4_10UnderscoreES12_S12_EEEEENS4_13SM90_TMA_LOADENS4_14ComposedLayoutINS4_7SwizzleILi1ELi4ELi3EEENS4_18smem_ptr_flag_bitsILi8EEENSX_INS5_IJNSA_ILi8EEESH_EEENS5_IJSH_SC_EEEEEEEvNS4_8identityENS4_23SM90_TMA_LOAD_MULTICASTES1F_vS1G_EENS_8epilogue10collective18CollectiveEpilogueINS1J_23Sm100TmaWarpSpecializedILi4ELi2ELi32ELb0ELb0EEEJSI_NS5_IJNSX_ISF_SC_EES1O_EEESJ_SK_SJ_SK_NS1J_6fusion15FusionCallbacksIS1N_NS1Q_17LinearCombinationISJ_fSJ_fLNS_15FloatRoundStyleE2EEESI_S1P_JEEENS4_5SM1004TMEM4LOAD26SM100_TMEM_LOAD_16dp32b32xES15_NS16_INS17_ILi2ELi4ELi3EEES1A_NSX_INS5_IJS1B_SF_EEENS5_IJSF_SC_EEEEEEENS4_39AutoVectorizingCopyWithAssumedAlignmentILi128EEENS4_14SM90_TMA_STOREES24_S26_S26_EEEvvEEEEvNT_6ParamsE --------------------------
	.section	.nv.info._ZN7cutlass13device_kernelINS_4gemm6kernel13GemmUniversalIN4cute5tupleIJiiiiEEENS1_10collective13CollectiveMmaINS1_35MainloopSm100TmaUmmaWarpSpecializedILi4ELi2ELi4ENS5_IJNS4_1CILi2EEENSA_ILi1EEESC_EEEEENS5_IJNSA_ILi64EEENSA_ILi256EEENSA_ILi32EEEEEENS_12float_e5m2_tENS5_IJlSC_lEEESJ_SK_NS4_8TiledMMAINS4_8MMA_AtomIJNS4_10MMA_TraitsINS4_19SM100_MMA_F8F6F4_SSEJSJ_SJ_fSF_SG_NS4_17integral_constantINS4_4UMMA5MajorELSR_0EEESS_NSP_INSQ_7ScaleInELST_0EEESU_EEEEEENS4_6LayoutINS5_IJSC_SC_SC_EEENS5_IJNSA_ILi0EEESZ_SZ_EEEEENS5_IJNS4_10UnderscoreES12_S12_EEEEENS4_13SM90_TMA_LOADENS4_14ComposedLayoutINS4_7SwizzleILi1ELi4ELi3EEENS4_18smem_ptr_flag_bitsILi8EEENSX_INS5_IJNSA_ILi8EEESH_EEENS5_IJSH_SC_EEEEEEEvNS4_8identityENS4_23SM90_TMA_LOAD_MULTICASTES1F_vS1G_EENS_8epilogue10collective18CollectiveEpilogueINS1J_23Sm100TmaWarpSpecializedILi4ELi2ELi32ELb0ELb0EEEJSI_NS5_IJNSX_ISF_SC_EES1O_EEESJ_SK_SJ_SK_NS1J_6fusion15FusionCallbacksIS1N_NS1Q_17LinearCombinationISJ_fSJ_fLNS_15FloatRoundStyleE2EEESI_S1P_JEEENS4_5SM1004TMEM4LOAD26SM100_TMEM_LOAD_16dp32b32xES15_NS16_INS17_ILi2ELi4ELi3EEES1A_NSX_INS5_IJS1B_SF_EEENS5_IJSF_SC_EEEEEEENS4_39AutoVectorizingCopyWithAssumedAlignmentILi128EEENS4_14SM90_TMA_STOREES24_S26_S26_EEEvvEEEEvNT_6ParamsE,"",@"SHT_CUDA_INFO"
	.sectionflags	@""
	.align	4


	//----- nvinfo : EIATTR_CUDA_API_VERSION
	.align		4
        /*0000*/ 	.byte	0x04, 0x37
        /*0002*/ 	.short	(.L_32 - .L_31)
.L_31:
        /*0004*/ 	.word	0x00000082


	//----- nvinfo : EIATTR_KPARAM_INFO
	.align		4
.L_32:
        /*0008*/ 	.byte	0x04, 0x17
        /*000a*/ 	.short	(.L_34 - .L_33)
.L_33:
        /*000c*/ 	.word	0x00000000
        /*0010*/ 	.short	0x0000
        /*0012*/ 	.short	0x0000
        /*0014*/ 	.byte	0x00, 0xf0, 0x01, 0x20


	//----- nvinfo : EIATTR_AT_ENTRY_FRAGMENTS
	.align		4
.L_34:
        /*0018*/ 	.byte	0x04, 0x4f
        /*001a*/ 	.short	(.L_36 - .L_35)


	//   ....[0]....
.L_35:
        /*001c*/ 	.word	0x00000006


	//----- nvinfo : EIATTR_RESERVED_SMEM_USED
	.align		4
.L_36:
        /*0020*/ 	.byte	0x01, 0x41
	.zero		2


	//----- nvinfo : EIATTR_SPARSE_MMA_MASK
	.align		4
        /*0024*/ 	.byte	0x03, 0x50
        /*0026*/ 	.short	0x0000


	//----- nvinfo : EIATTR_TCGEN05_1CTA_USED
	.align		4
        /*0028*/ 	.byte	0x01, 0x51
	.zero		2


	//----- nvinfo : EIATTR_MAXREG_COUNT
	.align		4
        /*002c*/ 	.byte	0x03, 0x1b
        /*002e*/ 	.short	0x00ff


	//----- nvinfo : EIATTR_NUM_BARRIERS
	.align		4
        /*0030*/ 	.byte	0x02, 0x4c
        /*0032*/ 	.byte	0x07
	.zero		1


	//----- nvinfo : EIATTR_EXTERNS
	.align		4
        /*0034*/ 	.byte	0x04, 0x0f
        /*0036*/ 	.short	(.L_38 - .L_37)


	//   ....[0]....
	.align		4
.L_37:
        /*0038*/ 	.word	index@(__assertfail)


	//----- nvinfo : EIATTR_MERCURY_ISA_VERSION
	.align		4
.L_38:
        /*003c*/ 	.byte	0x03, 0x5f
        /*003e*/ 	.short	0x0101


	//----- nvinfo : EIATTR_INT_WARP_WIDE_INSTR_OFFSETS
	.align		4
        /*0040*/ 	.byte	0x04, 0x31
        /*0042*/ 	.short	(.L_40 - .L_39)


	//   ....[0]....
.L_39:
        /*0044*/ 	.word	0x00003b70


	//   ....[1]....
        /*0048*/ 	.word	0x00003b90


	//   ....[2]....
        /*004c*/ 	.word	0x00003bc0


	//   ....[3]....
        /*0050*/ 	.word	0x000047d0


	//   ....[4]....
        /*0054*/ 	.word	0x00004830


	//   ....[5]....
        /*0058*/ 	.word	0x00004910


	//   ....[6]....
        /*005c*/ 	.word	0x00004990


	//   ....[7]....
        /*0060*/ 	.word	0x00004a80


	//   ....[8]....
        /*0064*/ 	.word	0x00004b10


	//   ....[9]....
        /*0068*/ 	.word	0x00004c00


	//   ....[10]....
        /*006c*/ 	.word	0x00004cb0


	//----- nvinfo : EIATTR_COOP_GROUP_MASK_REGIDS
	.align		4
.L_40:
        /*0070*/ 	.byte	0x04, 0x29
        /*0072*/ 	.short	(.L_42 - .L_41)


	//   ....[0]....
.L_41:
        /*0074*/ 	.word	0xffffffff


	//   ....[1]....
        /*0078*/ 	.word	0xffffffff


	//   ....[2]....
        /*007c*/ 	.word	0xffffffff


	//   ....[3]....
        /*0080*/ 	.word	0xffffffff


	//   ....[4]....
        /*0084*/ 	.word	0xffffffff


	//   ....[5]....
        /*0088*/ 	.word	0xffffffff


	//   ....[6]....
        /*008c*/ 	.word	0xffffffff


	//   ....[7]....
        /*0090*/ 	.word	0xffffffff


	//   ....[8]....
        /*0094*/ 	.word	0xffffffff


	//   ....[9]....
        /*0098*/ 	.word	0xffffffff


	//   ....[10]....
        /*009c*/ 	.word	0xffffffff


	//   ....[11]....
        /*00a0*/ 	.word	0xffffffff


	//   ....[12]....
        /*00a4*/ 	.word	0xffffffff


	//   ....[13]....
        /*00a8*/ 	.word	0xffffffff


	//----- nvinfo : EIATTR_COOP_GROUP_INSTR_OFFSETS
	.align		4
.L_42:
        /*00ac*/ 	.byte	0x04, 0x28
        /*00ae*/ 	.short	(.L_44 - .L_43)


	//   ....[0]....
.L_43:
        /*00b0*/ 	.word	0x00000080


	//   ....[1]....
        /*00b4*/ 	.word	0x000004f0


	//   ....[2]....
        /*00b8*/ 	.word	0x00000690


	//   ....[3]....
        /*00bc*/ 	.word	0x00000830


	//   ....[4]....
        /*00c0*/ 	.word	0x00000930


	//   ....[5]....
        /*00c4*/ 	.word	0x00000aa0


	//   ....[6]....
        /*00c8*/ 	.word	0x00000c40


	//   ....[7]....
        /*00cc*/ 	.word	0x00000df0


	//   ....[8]....
        /*00d0*/ 	.word	0x00001fd0


	//   ....[9]....
        /*00d4*/ 	.word	0x00002eb0


	//   ....[10]....
        /*00d8*/ 	.word	0x000030c0


	//   ....[11]....
        /*00dc*/ 	.word	0x000030f0


	//   ....[12]....
        /*00e0*/ 	.word	0x00003a50


	//   ....[13]....
        /*00e4*/ 	.word	0x00003c80


	//----- nvinfo : EIATTR_VRC_CTA_INIT_COUNT
	.align		4
.L_44:
        /*00e8*/ 	.byte	0x02, 0x4a
        /*00ea*/ 	.byte	0x80
	.zero		1


	//----- nvinfo : EIATTR_SYSCALL_OFFSETS
	.align		4
        /*00ec*/ 	.byte	0x04, 0x46
        /*00ee*/ 	.short	(.L_46 - .L_45)


	//   ....[0]....
.L_45:
        /*00f0*/ 	.word	0x00005940


	//   ....[1]....
        /*00f4*/ 	.word	0x00005a80


	//   ....[2]....
        /*00f8*/ 	.word	0x000062b0


	//   ....[3]....
        /*00fc*/ 	.word	0x00007040


	//   ....[4]....
        /*0100*/ 	.word	0x00007d90


	//   ....[5]....
        /*0104*/ 	.word	0x00008b10


	//----- nvinfo : EIATTR_MBARRIER_INSTR_OFFSETS
	.align		4
.L_46:
        /*0108*/ 	.byte	0x04, 0x39
        /*010a*/ 	.short	(.L_48 - .L_47)


	//   ....[0]....
.L_47:
        /*010c*/ 	.word	0x00000600
        /*0110*/ 	.word	0x000000ff
        /*0114*/ 	.word	0x00000000
        /*0118*/ 	.short	0x0100
        /*011a*/ 	.byte	0x04
	.zero		1


	//   ....[1]....
        /*011c*/ 	.word	0x00000610
        /*0120*/ 	.word	0x000000ff
        /*0124*/ 	.word	0x00000020
        /*0128*/ 	.short	0x0100
        /*012a*/ 	.byte	0x04
	.zero		1


	//   ....[2]....
        /*012c*/ 	.word	0x00000620
        /*0130*/ 	.word	0x000000ff
        /*0134*/ 	.word	0x00000008
        /*0138*/ 	.short	0x0100
        /*013a*/ 	.byte	0x04
	.zero		1


	//   ....[3]....
        /*013c*/ 	.word	0x00000630
        /*0140*/ 	.word	0x000000ff
        /*0144*/ 	.word	0x00000028
        /*0148*/ 	.short	0x0100
        /*014a*/ 	.byte	0x04
	.zero		1


	//   ....[4]....
        /*014c*/ 	.word	0x00000640
        /*0150*/ 	.word	0x000000ff
        /*0154*/ 	.word	0x00000010
        /*0158*/ 	.short	0x0100
        /*015a*/ 	.byte	0x04
	.zero		1


	//   ....[5]....
        /*015c*/ 	.word	0x00000650
        /*0160*/ 	.word	0x000000ff
        /*0164*/ 	.word	0x00000030
        /*0168*/ 	.short	0x0100
        /*016a*/ 	.byte	0x04
	.zero		1


	//   ....[6]....
        /*016c*/ 	.word	0x00000660
        /*0170*/ 	.word	0x000000ff
        /*0174*/ 	.word	0x00000018
        /*0178*/ 	.short	0x0100
        /*017a*/ 	.byte	0x04
	.zero		1


	//   ....[7]....
        /*017c*/ 	.word	0x00000670
        /*0180*/ 	.word	0x000000ff
        /*0184*/ 	.word	0x00000038
        /*0188*/ 	.short	0x0100
        /*018a*/ 	.byte	0x04
	.zero		1


	//   ....[8]....
        /*018c*/ 	.word	0x000007a0
        /*0190*/ 	.word	0x000000ff
        /*0194*/ 	.word	0x00000040
        /*0198*/ 	.short	0x0100
        /*019a*/ 	.byte	0x04
	.zero		1


	//   ....[9]....
        /*019c*/ 	.word	0x000007b0
        /*01a0*/ 	.word	0x000000ff
        /*01a4*/ 	.word	0x00000060
        /*01a8*/ 	.short	0x0100
        /*01aa*/ 	.byte	0x04
	.zero		1


	//   ....[10]....
        /*01ac*/ 	.word	0x000007c0
        /*01b0*/ 	.word	0x000000ff
        /*01b4*/ 	.word	0x00000048
        /*01b8*/ 	.short	0x0100
        /*01ba*/ 	.byte	0x04
	.zero		1


	//   ....[11]....
        /*01bc*/ 	.word	0x000007d0
        /*01c0*/ 	.word	0x000000ff
        /*01c4*/ 	.word	0x00000068
        /*01c8*/ 	.short	0x0100
        /*01ca*/ 	.byte	0x04
	.zero		1


	//   ....[12]....
        /*01cc*/ 	.word	0x000007e0
        /*01d0*/ 	.word	0x000000ff
        /*01d4*/ 	.word	0x00000050
        /*01d8*/ 	.short	0x0100
        /*01da*/ 	.byte	0x04
	.zero		1


	//   ....[13]....
        /*01dc*/ 	.word	0x000007f0
        /*01e0*/ 	.word	0x000000ff
        /*01e4*/ 	.word	0x00000070
        /*01e8*/ 	.short	0x0100
        /*01ea*/ 	.byte	0x04
	.zero		1


	//   ....[14]....
        /*01ec*/ 	.word	0x00000800
        /*01f0*/ 	.word	0x000000ff
        /*01f4*/ 	.word	0x00000058
        /*01f8*/ 	.short	0x0100
        /*01fa*/ 	.byte	0x04
	.zero		1


	//   ....[15]....
        /*01fc*/ 	.word	0x00000810
        /*0200*/ 	.word	0x000000ff
        /*0204*/ 	.word	0x00000078
        /*0208*/ 	.short	0x0100
        /*020a*/ 	.byte	0x04
	.zero		1


	//   ....[16]....
        /*020c*/ 	.word	0x00000900
        /*0210*/ 	.word	0x000000ff
        /*0214*/ 	.word	0x00000080
        /*0218*/ 	.short	0x0100
        /*021a*/ 	.byte	0x06
	.zero		1


	//   ....[17]....
        /*021c*/ 	.word	0x00000910
        /*0220*/ 	.word	0x000000ff
        /*0224*/ 	.word	0x00000088
        /*0228*/ 	.short	0x0100
        /*022a*/ 	.byte	0x06
	.zero		1


	//   ....[18]....
        /*022c*/ 	.word	0x00000a50
        /*0230*/ 	.word	0x000000ff
        /*0234*/ 	.word	0x00000090
        /*0238*/ 	.short	0x0100
        /*023a*/ 	.byte	0x06
	.zero		1


	//   ....[19]....
        /*023c*/ 	.word	0x00000a60
        /*0240*/ 	.word	0x000000ff
        /*0244*/ 	.word	0x000000a0
        /*0248*/ 	.short	0x0100
        /*024a*/ 	.byte	0x06
	.zero		1


	//   ....[20]....
        /*024c*/ 	.word	0x00000a70
        /*0250*/ 	.word	0x000000ff
        /*0254*/ 	.word	0x00000098
        /*0258*/ 	.short	0x0100
        /*025a*/ 	.byte	0x06
	.zero		1


	//   ....[21]....
        /*025c*/ 	.word	0x00000a80
        /*0260*/ 	.word	0x000000ff
        /*0264*/ 	.word	0x000000a8
        /*0268*/ 	.short	0x0100
        /*026a*/ 	.byte	0x06
	.zero		1


	//   ....[22]....
        /*026c*/ 	.word	0x00000bb0
        /*0270*/ 	.word	0x000000ff
        /*0274*/ 	.word	0x000000b0
        /*0278*/ 	.short	0x0100
        /*027a*/ 	.byte	0x04
	.zero		1


	//   ....[23]....
        /*027c*/ 	.word	0x00000bc0
        /*0280*/ 	.word	0x000000ff
        /*0284*/ 	.word	0x000000d0
        /*0288*/ 	.short	0x0100
        /*028a*/ 	.byte	0x04
	.zero		1


	//   ....[24]....
        /*028c*/ 	.word	0x00000bd0
        /*0290*/ 	.word	0x000000ff
        /*0294*/ 	.word	0x000000b8
        /*0298*/ 	.short	0x0100
        /*029a*/ 	.byte	0x04
	.zero		1


	//   ....[25]....
        /*029c*/ 	.word	0x00000be0
        /*02a0*/ 	.word	0x000000ff
        /*02a4*/ 	.word	0x000000d8
        /*02a8*/ 	.short	0x0100
        /*02aa*/ 	.byte	0x04
	.zero		1


	//   ....[26]....
        /*02ac*/ 	.word	0x00000bf0
        /*02b0*/ 	.word	0x000000ff
        /*02b4*/ 	.word	0x000000c0
        /*02b8*/ 	.short	0x0100
        /*02ba*/ 	.byte	0x04
	.zero		1


	//   ....[27]....
        /*02bc*/ 	.word	0x00000c00
        /*02c0*/ 	.word	0x000000ff
        /*02c4*/ 	.word	0x000000e0
        /*02c8*/ 	.short	0x0100
        /*02ca*/ 	.byte	0x04
	.zero		1


	//   ....[28]....
        /*02cc*/ 	.word	0x00000c10
        /*02d0*/ 	.word	0x000000ff
        /*02d4*/ 	.word	0x000000c8
        /*02d8*/ 	.short	0x0100
        /*02da*/ 	.byte	0x04
	.zero		1


	//   ....[29]....
        /*02dc*/ 	.word	0x00000c20
        /*02e0*/ 	.word	0x000000ff
        /*02e4*/ 	.word	0x000000e8
        /*02e8*/ 	.short	0x0100
        /*02ea*/ 	.byte	0x04
	.zero		1


	//   ....[30]....
        /*02ec*/ 	.word	0x00000d10
        /*02f0*/ 	.word	0x000000ff
        /*02f4*/ 	.word	0x000000f0
        /*02f8*/ 	.short	0x0100
        /*02fa*/ 	.byte	0x04
	.zero		1


	//   ....[31]....
        /*02fc*/ 	.word	0x00000d20
        /*0300*/ 	.word	0x000000ff
        /*0304*/ 	.word	0x00000100
        /*0308*/ 	.short	0x0100
        /*030a*/ 	.byte	0x04
	.zero		1


	//   ....[32]....
        /*030c*/ 	.word	0x00000d30
        /*0310*/ 	.word	0x000000ff
        /*0314*/ 	.word	0x000000f8
        /*0318*/ 	.short	0x0100
        /*031a*/ 	.byte	0x04
	.zero		1


	//   ....[33]....
        /*031c*/ 	.word	0x00000d40
        /*0320*/ 	.word	0x000000ff
        /*0324*/ 	.word	0x00000108
        /*0328*/ 	.short	0x0100
        /*032a*/ 	.byte	0x04
	.zero		1


	//   ....[34]....
        /*032c*/ 	.word	0x00001880
        /*0330*/ 	.word	0x00000000
        /*0334*/ 	.word	0x00000100
        /*0338*/ 	.short	0x010a
        /*033a*/ 	.byte	0xff
	.zero		1


	//   ....[35]....
        /*033c*/ 	.word	0x000018a0
        /*0340*/ 	.word	0x00000000
        /*0344*/ 	.word	0x000000f0
        /*0348*/ 	.short	0x0101
        /*034a*/ 	.byte	0xff
	.zero		1


	//   ....[36]....
        /*034c*/ 	.word	0x00001960
        /*0350*/ 	.word	0x000000ff
        /*0354*/ 	.word	0x00000020
        /*0358*/ 	.short	0x010a
        /*035a*/ 	.byte	0x04
	.zero		1


	//   ....[37]....
        /*035c*/ 	.word	0x000019e0
        /*0360*/ 	.word	0x000000ff
        /*0364*/ 	.word	0x00000020
        /*0368*/ 	.short	0x010a
        /*036a*/ 	.byte	0x21
	.zero		1


	//   ....[38]....
        /*036c*/ 	.word	0x00001b70
        /*0370*/ 	.word	0x000000ff
        /*0374*/ 	.word	0x00000020
        /*0378*/ 	.short	0x010a
        /*037a*/ 	.byte	0x08
	.zero		1


	//   ....[39]....
        /*037c*/ 	.word	0x00001c90
        /*0380*/ 	.word	0x000000ff
        /*0384*/ 	.word	0x00000088
        /*0388*/ 	.short	0x0101
        /*038a*/ 	.byte	0x07
	.zero		1


	//   ....[40]....
        /*038c*/ 	.word	0x00001cb0
        /*0390*/ 	.word	0x000000ff
        /*0394*/ 	.word	0x00000020
        /*0398*/ 	.short	0x010a
        /*039a*/ 	.byte	0x04
	.zero		1


	//   ....[41]....
        /*039c*/ 	.word	0x00001d30
        /*03a0*/ 	.word	0x000000ff
        /*03a4*/ 	.word	0x00000020
        /*03a8*/ 	.short	0x010a
        /*03aa*/ 	.byte	0x09
	.zero		1


	//   ....[42]....
        /*03ac*/ 	.word	0x00001ed0
        /*03b0*/ 	.word	0x000000ff
        /*03b4*/ 	.word	0x00000020
        /*03b8*/ 	.short	0x010a
        /*03ba*/ 	.byte	0x06
	.zero		1


	//   ....[43]....
        /*03bc*/ 	.word	0x00002000
        /*03c0*/ 	.word	0x00000003
        /*03c4*/ 	.word	0x00000090
        /*03c8*/ 	.short	0x010a
        /*03ca*/ 	.byte	0xff
	.zero		1


	//   ....[44]....
        /*03cc*/ 	.word	0x00002150
        /*03d0*/ 	.word	0x00000000
        /*03d4*/ 	.word	0x00000000
        /*03d8*/ 	.short	0x0101
        /*03da*/ 	.byte	0xff
	.zero		1


	//   ....[45]....
        /*03dc*/ 	.word	0x00002700
        /*03e0*/ 	.word	0x000000ff
        /*03e4*/ 	.word	0x00000000
        /*03e8*/ 	.short	0x010a
        /*03ea*/ 	.byte	0x04
	.zero		1


	//   ....[46]....
        /*03ec*/ 	.word	0x00002790
        /*03f0*/ 	.word	0x000000ff
        /*03f4*/ 	.word	0x00000000
        /*03f8*/ 	.short	0x010a
        /*03fa*/ 	.byte	0x05
	.zero		1


	//   ....[47]....
        /*03fc*/ 	.word	0x00002820
        /*0400*/ 	.word	0x000000ff
        /*0404*/ 	.word	0x00000000
        /*0408*/ 	.short	0x010a
        /*040a*/ 	.byte	0x05
	.zero		1


	//   ....[48]....
        /*040c*/ 	.word	0x000028c0
        /*0410*/ 	.word	0x00000000
        /*0414*/ 	.word	0x00000000
        /*0418*/ 	.short	0x010a
        /*041a*/ 	.byte	0xff
	.zero		1


	//   ....[49]....
        /*041c*/ 	.word	0x00002a00
        /*0420*/ 	.word	0x00000002
        /*0424*/ 	.word	0x000000f0
        /*0428*/ 	.short	0x010a
        /*042a*/ 	.byte	0xff
	.zero		1


	//   ....[50]....
        /*042c*/ 	.word	0x00002a60
        /*0430*/ 	.word	0x00000004
        /*0434*/ 	.word	0x00000000
        /*0438*/ 	.short	0x0101
        /*043a*/ 	.byte	0xff
	.zero		1


	//   ....[51]....
        /*043c*/ 	.word	0x00002a80
        /*0440*/ 	.word	0x000000ff
        /*0444*/ 	.word	0x000000a0
        /*0448*/ 	.short	0x010a
        /*044a*/ 	.byte	0x04
	.zero		1


	//   ....[52]....
        /*044c*/ 	.word	0x00002ba0
        /*0450*/ 	.word	0x00000002
        /*0454*/ 	.word	0x00000090
        /*0458*/ 	.short	0x010a
        /*045a*/ 	.byte	0xff
	.zero		1


	//   ....[53]....
        /*045c*/ 	.word	0x00002cb0
        /*0460*/ 	.word	0x00000002
        /*0464*/ 	.word	0x00000000
        /*0468*/ 	.short	0x0101
        /*046a*/ 	.byte	0xff
	.zero		1


	//   ....[54]....
        /*046c*/ 	.word	0x00002d40
        /*0470*/ 	.word	0x000000ff
        /*0474*/ 	.word	0x000000a0
        /*0478*/ 	.short	0x0106
        /*047a*/ 	.byte	0x04
	.zero		1


	//   ....[55]....
        /*047c*/ 	.word	0x00002d60
        /*0480*/ 	.word	0x000000ff
        /*0484*/ 	.word	0x000000a0
        /*0488*/ 	.short	0x010a
        /*048a*/ 	.byte	0x04
	.zero		1


	//   ....[56]....
        /*048c*/ 	.word	0x00002df0
        /*0490*/ 	.word	0x000000ff
        /*0494*/ 	.word	0x000000a0
        /*0498*/ 	.short	0x0106
        /*049a*/ 	.byte	0x07
	.zero		1


	//   ....[57]....
        /*049c*/ 	.word	0x00002e30
        /*04a0*/ 	.word	0x00000000
        /*04a4*/ 	.word	0x000000a0
        /*04a8*/ 	.short	0x010a
        /*04aa*/ 	.byte	0xff
	.zero		1


	//   ....[58]....
        /*04ac*/ 	.word	0x00003330
        /*04b0*/ 	.word	0x00000000
        /*04b4*/ 	.word	0x00000090
        /*04b8*/ 	.short	0x010a
        /*04ba*/ 	.byte	0xff
	.zero		1


	//   ....[59]....
        /*04bc*/ 	.word	0x00003430
        /*04c0*/ 	.word	0x00000003
        /*04c4*/ 	.word	0x00000000
        /*04c8*/ 	.short	0x0101
        /*04ca*/ 	.byte	0xff
	.zero		1


	//   ....[60]....
        /*04cc*/ 	.word	0x00003440
        /*04d0*/ 	.word	0x000000ff
        /*04d4*/ 	.word	0x00000000
        /*04d8*/ 	.short	0x010a
        /*04da*/ 	.byte	0x04
	.zero		1


	//   ....[61]....
        /*04dc*/ 	.word	0x00003460
        /*04e0*/ 	.word	0x000000ff
        /*04e4*/ 	.word	0x000000d0
        /*04e8*/ 	.short	0x010a
        /*04ea*/ 	.byte	0x13
	.zero		1


	//   ....[62]....
        /*04ec*/ 	.word	0x000035a0
        /*04f0*/ 	.word	0x000000ff
        /*04f4*/ 	.word	0x00000000
        /*04f8*/ 	.short	0x010a
        /*04fa*/ 	.byte	0x06
	.zero		1


	//   ....[63]....
        /*04fc*/ 	.word	0x000036a0
        /*0500*/ 	.word	0x000000ff
        /*0504*/ 	.word	0x00000000
        /*0508*/ 	.short	0x010a
        /*050a*/ 	.byte	0x04
	.zero		1


	//   ....[64]....
        /*050c*/ 	.word	0x00003880
        /*0510*/ 	.word	0x000000ff
        /*0514*/ 	.word	0x00000000
        /*0518*/ 	.short	0x010a
        /*051a*/ 	.byte	0x04
	.zero		1


	//   ....[65]....
        /*051c*/ 	.word	0x00003910
        /*0520*/ 	.word	0x000000ff
        /*0524*/ 	.word	0x00000000
        /*0528*/ 	.short	0x010a
        /*052a*/ 	.byte	0x05
	.zero		1


	//   ....[66]....
        /*052c*/ 	.word	0x000039a0
        /*0530*/ 	.word	0x000000ff
        /*0534*/ 	.word	0x00000000
        /*0538*/ 	.short	0x010a
        /*053a*/ 	.byte	0x05
	.zero		1


	//   ....[67]....
        /*053c*/ 	.word	0x00003a30
        /*0540*/ 	.word	0x000000ff
        /*0544*/ 	.word	0x00000000
        /*0548*/ 	.short	0x010a
        /*054a*/ 	.byte	0x04
	.zero		1


	//   ....[68]....
        /*054c*/ 	.word	0x00003f90
        /*0550*/ 	.word	0x00000008
        /*0554*/ 	.word	0x00000090
        /*0558*/ 	.short	0x010a
        /*055a*/ 	.byte	0xff
	.zero		1


	//   ....[69]....
        /*055c*/ 	.word	0x00004100
        /*0560*/ 	.word	0x00000000
        /*0564*/ 	.word	0x00000000
        /*0568*/ 	.short	0x0101
        /*056a*/ 	.byte	0xff
	.zero		1


	//   ....[70]....
        /*056c*/ 	.word	0x000045e0
        /*0570*/ 	.word	0x000000ff
        /*0574*/ 	.word	0x00000088
        /*0578*/ 	.short	0x010a
        /*057a*/ 	.byte	0x15
	.zero		1


	//   ....[71]....
        /*057c*/ 	.word	0x00004770
        /*0580*/ 	.word	0x000000ff
        /*0584*/ 	.word	0x00000060
        /*0588*/ 	.short	0x010a
        /*058a*/ 	.byte	0x15
	.zero		1


	//   ....[72]....
        /*058c*/ 	.word	0x000048c0
        /*0590*/ 	.word	0x000000ff
        /*0594*/ 	.word	0x00000040
        /*0598*/ 	.short	0x010b
        /*059a*/ 	.byte	0x15
	.zero		1


	//   ....[73]....
        /*059c*/ 	.word	0x000048d0
        /*05a0*/ 	.word	0x000000ff
        /*05a4*/ 	.word	0x00000000
        /*05a8*/ 	.short	0x0101
        /*05aa*/ 	.byte	0x32
	.zero		1


	//   ....[74]....
        /*05ac*/ 	.word	0x000048e0
        /*05b0*/ 	.word	0x000000ff
        /*05b4*/ 	.word	0x00000068
        /*05b8*/ 	.short	0x010a
        /*05ba*/ 	.byte	0x15
	.zero		1


	//   ....[75]....
        /*05bc*/ 	.word	0x00004a30
        /*05c0*/ 	.word	0x000000ff
        /*05c4*/ 	.word	0x00000048
        /*05c8*/ 	.short	0x010b
        /*05ca*/ 	.byte	0x15
	.zero		1


	//   ....[76]....
        /*05cc*/ 	.word	0x00004a40
        /*05d0*/ 	.word	0x000000ff
        /*05d4*/ 	.word	0x00000000
        /*05d8*/ 	.short	0x0101
        /*05da*/ 	.byte	0x31
	.zero		1


	//   ....[77]....
        /*05dc*/ 	.word	0x00004a50
        /*05e0*/ 	.word	0x000000ff
        /*05e4*/ 	.word	0x00000070
        /*05e8*/ 	.short	0x010a
        /*05ea*/ 	.byte	0x15
	.zero		1


	//   ....[78]....
        /*05ec*/ 	.word	0x00004bb0
        /*05f0*/ 	.word	0x000000ff
        /*05f4*/ 	.word	0x00000050
        /*05f8*/ 	.short	0x010b
        /*05fa*/ 	.byte	0x15
	.zero		1


	//   ....[79]....
        /*05fc*/ 	.word	0x00004bc0
        /*0600*/ 	.word	0x000000ff
        /*0604*/ 	.word	0x00000000
        /*0608*/ 	.short	0x0101
        /*060a*/ 	.byte	0x30
	.zero		1


	//   ....[80]....
        /*060c*/ 	.word	0x00004bd0
        /*0610*/ 	.word	0x000000ff
        /*0614*/ 	.word	0x00000078
        /*0618*/ 	.short	0x010a
        /*061a*/ 	.byte	0x15
	.zero		1


	//   ....[81]....
        /*061c*/ 	.word	0x00004dc0
        /*0620*/ 	.word	0x000000ff
        /*0624*/ 	.word	0x00000058
        /*0628*/ 	.short	0x010b
        /*062a*/ 	.byte	0x15
	.zero		1


	//   ....[82]....
        /*062c*/ 	.word	0x00004dd0
        /*0630*/ 	.word	0x000000ff
        /*0634*/ 	.word	0x00000000
        /*0638*/ 	.short	0x0101
        /*063a*/ 	.byte	0x2b
	.zero		1


	//   ....[83]....
        /*063c*/ 	.word	0x00004e00
        /*0640*/ 	.word	0x000000ff
        /*0644*/ 	.word	0x00000060
        /*0648*/ 	.short	0x010a
        /*064a*/ 	.byte	0x15
	.zero		1


	//   ....[84]....
        /*064c*/ 	.word	0x00004e20
        /*0650*/ 	.word	0x000000ff
        /*0654*/ 	.word	0x00000068
        /*0658*/ 	.short	0x010a
        /*065a*/ 	.byte	0x15
	.zero		1


	//   ....[85]....
        /*065c*/ 	.word	0x00004e40
        /*0660*/ 	.word	0x000000ff
        /*0664*/ 	.word	0x00000070
        /*0668*/ 	.short	0x010a
        /*066a*/ 	.byte	0x15
	.zero		1


	//   ....[86]....
        /*066c*/ 	.word	0x00004e80
        /*0670*/ 	.word	0x00000000
        /*0674*/ 	.word	0x00000078
        /*0678*/ 	.short	0x010a
        /*067a*/ 	.byte	0xff
	.zero		1


	//   ....[87]....
        /*067c*/ 	.word	0x000051d0
        /*0680*/ 	.word	0x00000003
        /*0684*/ 	.word	0x00000090
        /*0688*/ 	.short	0x010a
        /*068a*/ 	.byte	0xff
	.zero		1


	//   ....[88]....
        /*068c*/ 	.word	0x00005350
        /*0690*/ 	.word	0x00000000
        /*0694*/ 	.word	0x00000000
        /*0698*/ 	.short	0x0101
        /*069a*/ 	.byte	0xff
	.zero		1


	//   ....[89]....
        /*069c*/ 	.word	0x00005ea0
        /*06a0*/ 	.word	0x00000002
        /*06a4*/ 	.word	0x00000040
        /*06a8*/ 	.short	0x010a
        /*06aa*/ 	.byte	0xff
	.zero		1


	//   ....[90]....
        /*06ac*/ 	.word	0x00005f10
        /*06b0*/ 	.word	0x00000047
        /*06b4*/ 	.word	0x000000b0
        /*06b8*/ 	.short	0x010a
        /*06ba*/ 	.byte	0xff
	.zero		1


	//   ....[91]....
        /*06bc*/ 	.word	0x00006000
        /*06c0*/ 	.word	0x00000002
        /*06c4*/ 	.word	0x00000040
        /*06c8*/ 	.short	0x010a
        /*06ca*/ 	.byte	0xff
	.zero		1


	//   ....[92]....
        /*06cc*/ 	.word	0x00006110
        /*06d0*/ 	.word	0x00000000
        /*06d4*/ 	.word	0x00000000
        /*06d8*/ 	.short	0x0101
        /*06da*/ 	.byte	0xff
	.zero		1


	//   ....[93]....
        /*06dc*/ 	.word	0x00006190
        /*06e0*/ 	.word	0x00000047
        /*06e4*/ 	.word	0x000000b0
        /*06e8*/ 	.short	0x010a
        /*06ea*/ 	.byte	0xff
	.zero		1


	//   ....[94]....
        /*06ec*/ 	.word	0x00006ce0
        /*06f0*/ 	.word	0x00000070
        /*06f4*/ 	.word	0x00000040
        /*06f8*/ 	.short	0x010a
        /*06fa*/ 	.byte	0xff
	.zero		1


	//   ....[95]....
        /*06fc*/ 	.word	0x00006db0
        /*0700*/ 	.word	0x00000070
        /*0704*/ 	.word	0x00000040
        /*0708*/ 	.short	0x010a
        /*070a*/ 	.byte	0xff
	.zero		1


	//   ....[96]....
        /*070c*/ 	.word	0x00006ec0
        /*0710*/ 	.word	0x00000000
        /*0714*/ 	.word	0x00000000
        /*0718*/ 	.short	0x0101
        /*071a*/ 	.byte	0xff
	.zero		1


	//   ....[97]....
        /*071c*/ 	.word	0x00007a30
        /*0720*/ 	.word	0x00000070
        /*0724*/ 	.word	0x00000040
        /*0728*/ 	.short	0x010a
        /*072a*/ 	.byte	0xff
	.zero		1


	//   ....[98]....
        /*072c*/ 	.word	0x00007b00
        /*0730*/ 	.word	0x00000070
        /*0734*/ 	.word	0x00000040
        /*0738*/ 	.short	0x010a
        /*073a*/ 	.byte	0xff
	.zero		1


	//   ....[99]....
        /*073c*/ 	.word	0x00007c10
        /*0740*/ 	.word	0x00000000
        /*0744*/ 	.word	0x00000000
        /*0748*/ 	.short	0x0101
        /*074a*/ 	.byte	0xff
	.zero		1


	//   ....[100]....
        /*074c*/ 	.word	0x000087b0
        /*0750*/ 	.word	0x00000066
        /*0754*/ 	.word	0x00000040
        /*0758*/ 	.short	0x010a
        /*075a*/ 	.byte	0xff
	.zero		1


	//   ....[101]....
        /*075c*/ 	.word	0x00008880
        /*0760*/ 	.word	0x00000066
        /*0764*/ 	.word	0x00000040
        /*0768*/ 	.short	0x010a
        /*076a*/ 	.byte	0xff
	.zero		1


	//   ....[102]....
        /*076c*/ 	.word	0x00008990
        /*0770*/ 	.word	0x00000000
        /*0774*/ 	.word	0x00000000
        /*0778*/ 	.short	0x0101
        /*077a*/ 	.byte	0xff
	.zero		1


	//   ....[103]....
        /*077c*/ 	.word	0x00008e20
        /*0780*/ 	.word	0x000000ff
        /*0784*/ 	.word	0x00000000
        /*0788*/ 	.short	0x0101
        /*078a*/ 	.byte	0x04
	.zero		1


	//   ....[104]....
        /*078c*/ 	.word	0x00009630
        /*0790*/ 	.word	0x00000000
        /*0794*/ 	.word	0x00000100
        /*0798*/ 	.short	0x010a
        /*079a*/ 	.byte	0xff
	.zero		1


	//   ....[105]....
        /*079c*/ 	.word	0x00009690
        /*07a0*/ 	.word	0x00000000
        /*07a4*/ 	.word	0x00000020
        /*07a8*/ 	.short	0x010a
        /*07aa*/ 	.byte	0xff
	.zero		1


	//   ....[106]....
        /*07ac*/ 	.word	0x000096f0
        /*07b0*/ 	.word	0x00000000
        /*07b4*/ 	.word	0x00000020
        /*07b8*/ 	.short	0x010a
        /*07ba*/ 	.byte	0xff
	.zero		1


	//   ....[107]....
        /*07bc*/ 	.word	0x00009740
        /*07c0*/ 	.word	0x00000003
        /*07c4*/ 	.word	0x00000090
        /*07c8*/ 	.short	0x010a
        /*07ca*/ 	.byte	0xff
	.zero		1


	//   ....[108]....
        /*07cc*/ 	.word	0x000097a0
        /*07d0*/ 	.word	0x00000000
        /*07d4*/ 	.word	0x00000000
        /*07d8*/ 	.short	0x010a
        /*07da*/ 	.byte	0xff
	.zero		1


	//   ....[109]....
        /*07dc*/ 	.word	0x00009800
        /*07e0*/ 	.word	0x00000000
        /*07e4*/ 	.word	0x00000000
        /*07e8*/ 	.short	0x010a
        /*07ea*/ 	.byte	0xff
	.zero		1


	//   ....[110]....
        /*07ec*/ 	.word	0x00009860
        /*07f0*/ 	.word	0x00000000
        /*07f4*/ 	.word	0x00000000
        /*07f8*/ 	.short	0x010a
        /*07fa*/ 	.byte	0xff
	.zero		1


	//   ....[111]....
        /*07fc*/ 	.word	0x000098b0
        /*0800*/ 	.word	0x00000002
        /*0804*/ 	.word	0x000000f0
        /*0808*/ 	.short	0x010a
        /*080a*/ 	.byte	0xff
	.zero		1


	//   ....[112]....
        /*080c*/ 	.word	0x00009910
        /*0810*/ 	.word	0x00000002
        /*0814*/ 	.word	0x000000a0
        /*0818*/ 	.short	0x010a
        /*081a*/ 	.byte	0xff
	.zero		1


	//   ....[113]....
        /*081c*/ 	.word	0x00009960
        /*0820*/ 	.word	0x00000002
        /*0824*/ 	.word	0x00000090
        /*0828*/ 	.short	0x010a
        /*082a*/ 	.byte	0xff
	.zero		1


	//   ....[114]....
        /*082c*/ 	.word	0x000099c0
        /*0830*/ 	.word	0x00000000
        /*0834*/ 	.word	0x000000a0
        /*0838*/ 	.short	0x010a
        /*083a*/ 	.byte	0xff
	.zero		1


	//   ....[115]....
        /*083c*/ 	.word	0x00009a10
        /*0840*/ 	.word	0x00000000
        /*0844*/ 	.word	0x00000090
        /*0848*/ 	.short	0x010a
        /*084a*/ 	.byte	0xff
	.zero		1


	//   ....[116]....
        /*084c*/ 	.word	0x00009a70
        /*0850*/ 	.word	0x00000003
        /*0854*/ 	.word	0x000000d0
        /*0858*/ 	.short	0x010a
        /*085a*/ 	.byte	0xff
	.zero		1


	//   ....[117]....
        /*085c*/ 	.word	0x00009ad0
        /*0860*/ 	.word	0x00000000
        /*0864*/ 	.word	0x00000000
        /*0868*/ 	.short	0x010a
        /*086a*/ 	.byte	0xff
	.zero		1


	//   ....[118]....
        /*086c*/ 	.word	0x00009b30
        /*0870*/ 	.word	0x00000000
        /*0874*/ 	.word	0x00000000
        /*0878*/ 	.short	0x010a
        /*087a*/ 	.byte	0xff
	.zero		1


	//   ....[119]....
        /*087c*/ 	.word	0x00009b90
        /*0880*/ 	.word	0x00000000
        /*0884*/ 	.word	0x00000000
        /*0888*/ 	.short	0x010a
        /*088a*/ 	.byte	0xff
	.zero		1


	//   ....[120]....
        /*088c*/ 	.word	0x00009bf0
        /*0890*/ 	.word	0x00000000
        /*0894*/ 	.word	0x00000000
        /*0898*/ 	.short	0x010a
        /*089a*/ 	.byte	0xff
	.zero		1


	//   ....[121]....
        /*089c*/ 	.word	0x00009c50
        /*08a0*/ 	.word	0x00000000
        /*08a4*/ 	.word	0x00000000
        /*08a8*/ 	.short	0x010a
        /*08aa*/ 	.byte	0xff
	.zero		1


	//   ....[122]....
        /*08ac*/ 	.word	0x00009ca0
        /*08b0*/ 	.word	0x00000008
        /*08b4*/ 	.word	0x00000090
        /*08b8*/ 	.short	0x010a
        /*08ba*/ 	.byte	0xff
	.zero		1


	//   ....[123]....
        /*08bc*/ 	.word	0x00009d00
        /*08c0*/ 	.word	0x00000000
        /*08c4*/ 	.word	0x00000088
        /*08c8*/ 	.short	0x010a
        /*08ca*/ 	.byte	0xff
	.zero		1


	//   ....[124]....
        /*08cc*/ 	.word	0x00009d60
        /*08d0*/ 	.word	0x00000005
        /*08d4*/ 	.word	0x00000060
        /*08d8*/ 	.short	0x010a
        /*08da*/ 	.byte	0xff
	.zero		1


	//   ....[125]....
        /*08dc*/ 	.word	0x00009dc0
        /*08e0*/ 	.word	0x00000005
        /*08e4*/ 	.word	0x00000068
        /*08e8*/ 	.short	0x010a
        /*08ea*/ 	.byte	0xff
	.zero		1


	//   ....[126]....
        /*08ec*/ 	.word	0x00009e20
        /*08f0*/ 	.word	0x00000005
        /*08f4*/ 	.word	0x00000070
        /*08f8*/ 	.short	0x010a
        /*08fa*/ 	.byte	0xff
	.zero		1


	//   ....[127]....
        /*08fc*/ 	.word	0x00009e80
        /*0900*/ 	.word	0x00000005
        /*0904*/ 	.word	0x00000078
        /*0908*/ 	.short	0x010a
        /*090a*/ 	.byte	0xff
	.zero		1


	//   ....[128]....
        /*090c*/ 	.word	0x00009ee0
        /*0910*/ 	.word	0x00000000
        /*0914*/ 	.word	0x00000060
        /*0918*/ 	.short	0x010a
        /*091a*/ 	.byte	0xff
	.zero		1


	//   ....[129]....
        /*091c*/ 	.word	0x00009f40
        /*0920*/ 	.word	0x00000000
        /*0924*/ 	.word	0x00000068
        /*0928*/ 	.short	0x010a
        /*092a*/ 	.byte	0xff
	.zero		1


	//   ....[130]....
        /*092c*/ 	.word	0x00009fa0
        /*0930*/ 	.word	0x00000000
        /*0934*/ 	.word	0x00000070
        /*0938*/ 	.short	0x010a
        /*093a*/ 	.byte	0xff
	.zero		1


	//   ....[131]....
        /*093c*/ 	.word	0x00009ff0
        /*0940*/ 	.word	0x00000003
        /*0944*/ 	.word	0x00000090
        /*0948*/ 	.short	0x010a
        /*094a*/ 	.byte	0xff
	.zero		1


	//   ....[132]....
        /*094c*/ 	.word	0x0000a040
        /*0950*/ 	.word	0x00000002
        /*0954*/ 	.word	0x00000040
        /*0958*/ 	.short	0x010a
        /*095a*/ 	.byte	0xff
	.zero		1


	//   ....[133]....
        /*095c*/ 	.word	0x0000a090
        /*0960*/ 	.word	0x00000047
        /*0964*/ 	.word	0x000000b0
        /*0968*/ 	.short	0x010a
        /*096a*/ 	.byte	0xff
	.zero		1


	//   ....[134]....
        /*096c*/ 	.word	0x0000a0e0
        /*0970*/ 	.word	0x00000070
        /*0974*/ 	.word	0x00000040
        /*0978*/ 	.short	0x010a
        /*097a*/ 	.byte	0xff
	.zero		1


	//   ....[135]....
        /*097c*/ 	.word	0x0000a130
        /*0980*/ 	.word	0x00000070
        /*0984*/ 	.word	0x00000040
        /*0988*/ 	.short	0x010a
        /*098a*/ 	.byte	0xff
	.zero		1


	//   ....[136]....
        /*098c*/ 	.word	0x0000a180
        /*0990*/ 	.word	0x00000066
        /*0994*/ 	.word	0x00000040
        /*0998*/ 	.short	0x010a
        /*099a*/ 	.byte	0xff
	.zero		1


	//----- nvinfo : EIATTR_NUM_MBARRIERS
	.align		4
.L_48:
        /*099c*/ 	.byte	0x03, 0x38
        /*099e*/ 	.short	0x0022


	//----- nvinfo : EIATTR_EXIT_INSTR_OFFSETS
	.align		4
        /*09a0*/ 	.byte	0x04, 0x1c
        /*09a2*/ 	.short	(.L_50 - .L_49)


	//   ....[0]....
.L_49:
        /*09a4*/ 	.word	0x000028f0


	//   ....[1]....
        /*09a8*/ 	.word	0x00002e00


	//   ....[2]....
        /*09ac*/ 	.word	0x00002e60


	//   ....[3]....
        /*09b0*/ 	.word	0x00003c90


	//   ....[4]....
        /*09b4*/ 	.word	0x00004eb0


	//   ....[5]....
        /*09b8*/ 	.word	0x00004ef0


	//   ....[6]....
        /*09bc*/ 	.word	0x00009620


	//----- nvinfo : EIATTR_MAX_THREADS
	.align		4
.L_50:
        /*09c0*/ 	.byte	0x04, 0x05
        /*09c2*/ 	.short	(.L_52 - .L_51)
.L_51:
        /*09c4*/ 	.word	0x00000100
        /*09c8*/ 	.word	0x00000001
        /*09cc*/ 	.word	0x00000001


	//----- nvinfo : EIATTR_CRS_STACK_SIZE
	.align		4
.L_52:
        /*09d0*/ 	.byte	0x04, 0x1e
        /*09d2*/ 	.short	(.L_54 - .L_53)
.L_53:
        /*09d4*/ 	.word	0x00000000


	//----- nvinfo : EIATTR_CBANK_PARAM_SIZE
	.align		4
.L_54:
        /*09d8*/ 	.byte	0x03, 0x19
        /*09da*/ 	.short	0x0800


	//----- nvinfo : EIATTR_PARAM_CBANK
	.align		4
        /*09dc*/ 	.byte	0x04, 0x0a
        /*09de*/ 	.short	(.L_56 - .L_55)
	.align		4
.L_55:
        /*09e0*/ 	.word	index@(.nv.constant0._ZN7cutlass13device_kernelINS_4gemm6kernel13GemmUniversalIN4cute5tupleIJiiiiEEENS1_10collective13CollectiveMmaINS1_35MainloopSm100TmaUmmaWarpSpecializedILi4ELi2ELi4ENS5_IJNS4_1CILi2EEENSA_ILi1EEESC_EEEEENS5_IJNSA_ILi64EEENSA_ILi256EEENSA_ILi32EEEEEENS_12float_e5m2_tENS5_IJlSC_lEEESJ_SK_NS4_8TiledMMAINS4_8MMA_AtomIJNS4_10MMA_TraitsINS4_19SM100_MMA_F8F6F4_SSEJSJ_SJ_fSF_SG_NS4_17integral_constantINS4_4UMMA5MajorELSR_0EEESS_NSP_INSQ_7ScaleInELST_0EEESU_EEEEEENS4_6LayoutINS5_IJSC_SC_SC_EEENS5_IJNSA_ILi0EEESZ_SZ_EEEEENS5_IJNS4_10UnderscoreES12_S12_EEEEENS4_13SM90_TMA_LOADENS4_14ComposedLayoutINS4_7SwizzleILi1ELi4ELi3EEENS4_18smem_ptr_flag_bitsILi8EEENSX_INS5_IJNSA_ILi8EEESH_EEENS5_IJSH_SC_EEEEEEEvNS4_8identityENS4_23SM90_TMA_LOAD_MULTICASTES1F_vS1G_EENS_8epilogue10collective18CollectiveEpilogueINS1J_23Sm100TmaWarpSpecializedILi4ELi2ELi32ELb0ELb0EEEJSI_NS5_IJNSX_ISF_SC_EES1O_EEESJ_SK_SJ_SK_NS1J_6fusion15FusionCallbacksIS1N_NS1Q_17LinearCombinationISJ_fSJ_fLNS_15FloatRoundStyleE2EEESI_S1P_JEEENS4_5SM1004TMEM4LOAD26SM100_TMEM_LOAD_16dp32b32xES15_NS16_INS17_ILi2ELi4ELi3EEES1A_NSX_INS5_IJS1B_SF_EEENS5_IJSF_SC_EEEEEEENS4_39AutoVectorizingCopyWithAssumedAlignmentILi128EEENS4_14SM90_TMA_STOREES24_S26_S26_EEEvvEEEEvNT_6ParamsE)
        /*09e4*/ 	.short	0x0380
        /*09e6*/ 	.short	0x0800


	//----- nvinfo : EIATTR_SW_WAR
	.align		4
.L_56:
        /*09e8*/ 	.byte	0x04, 0x36
        /*09ea*/ 	.short	(.L_58 - .L_57)
.L_57:
        /*09ec*/ 	.word	0x00000008
.L_58:


//--------------------- .nv.callgraph             --------------------------
	.section	.nv.callgraph,"",@"SHT_CUDA_CALLGRAPH"
	.align	4
	.sectionentsize	8
	.align		4
        /*0000*/ 	.word	0x00000000
	.align		4
        /*0004*/ 	.word	0xffffffff
	.align		4
        /*0008*/ 	.word	index@(_ZN7cutlass13device_kernelINS_4gemm6kernel13GemmUniversalIN4cute5tupleIJiiiiEEENS1_10collective13CollectiveMmaINS1_35MainloopSm100TmaUmmaWarpSpecializedILi4ELi2ELi4ENS5_IJNS4_1CILi2EEENSA_ILi1EEESC_EEEEENS5_IJNSA_ILi64EEENSA_ILi256EEENSA_ILi32EEEEEENS_12float_e5m2_tENS5_IJlSC_lEEESJ_SK_NS4_8TiledMMAINS4_8MMA_AtomIJNS4_10MMA_TraitsINS4_19SM100_MMA_F8F6F4_SSEJSJ_SJ_fSF_SG_NS4_17integral_constantINS4_4UMMA5MajorELSR_0EEESS_NSP_INSQ_7ScaleInELST_0EEESU_EEEEEENS4_6LayoutINS5_IJSC_SC_SC_EEENS5_IJNSA_ILi0EEESZ_SZ_EEEEENS5_IJNS4_10UnderscoreES12_S12_EEEEENS4_13SM90_TMA_LOADENS4_14ComposedLayoutINS4_7SwizzleILi1ELi4ELi3EEENS4_18smem_ptr_flag_bitsILi8EEENSX_INS5_IJNSA_ILi8EEESH_EEENS5_IJSH_SC_EEEEEEEvNS4_8identityENS4_23SM90_TMA_LOAD_MULTICASTES1F_vS1G_EENS_8epilogue10collective18CollectiveEpilogueINS1J_23Sm100TmaWarpSpecializedILi4ELi2ELi32ELb0ELb0EEEJSI_NS5_IJNSX_ISF_SC_EES1O_EEESJ_SK_SJ_SK_NS1J_6fusion15FusionCallbacksIS1N_NS1Q_17LinearCombinationISJ_fSJ_fLNS_15FloatRoundStyleE2EEESI_S1P_JEEENS4_5SM1004TMEM4LOAD26SM100_TMEM_LOAD_16dp32b32xES15_NS16_INS17_ILi2ELi4ELi3EEES1A_NSX_INS5_IJS1B_SF_EEENS5_IJSF_SC_EEEEEEENS4_39AutoVectorizingCopyWithAssumedAlignmentILi128EEENS4_14SM90_TMA_STOREES24_S26_S26_EEEvvEEEEvNT_6ParamsE)
	.align		4
        /*000c*/ 	.word	index@(__assertfail)
	.align		4
        /*0010*/ 	.word	0x00000000
	.align		4
        /*0014*/ 	.word	0xfffffffe
	.align		4
        /*0018*/ 	.word	0x00000000
	.align		4
        /*001c*/ 	.word	0xfffffffd
	.align		4
        /*0020*/ 	.word	0x00000000
	.align		4
        /*0024*/ 	.word	0xfffffffc


//--------------------- .nv.constant4             --------------------------
	.section	.nv.constant4,"a",@progbits
	.align	8
	.align		8
.nv.constant4:
        /*0000*/ 	.dword	__assertfail
	.align		8
        /*0008*/ 	.dword	__unnamed_1
	.align		8
        /*0010*/ 	.dword	__unnamed_2
	.align		8
        /*0018*/ 	.dword	__unnamed_3
	.align		8
        /*0020*/ 	.dword	_ZN40_INTERNAL_044a8745_4_k_cu_414829fd_104974cuda3std3__45__cpo5beginE
	.align		8
        /*0028*/ 	.dword	_ZN40_INTERNAL_044a8745_4_k_cu_414829fd_104974cuda3std3__45__cpo3endE
	.align		8
        /*0030*/ 	.dword	_ZN40_INTERNAL_044a8745_4_k_cu_414829fd_104974cuda3std3__45__cpo6cbeginE
	.align		8
        /*0038*/ 	.dword	_ZN40_INTERNAL_044a8745_4_k_cu_414829fd_104974cuda3std3__45__cpo4cendE
	.align		8
        /*0040*/ 	.dword	_ZN40_INTERNAL_044a8745_4_k_cu_414829fd_104974cuda3std3__442_GLOBAL__N__044a8745_4_k_cu_414829fd_104976ignoreE
	.align		8
        /*0048*/ 	.dword	_ZN40_INTERNAL_044a8745_4_k_cu_414829fd_104974cuda3std3__419piecewise_constructE
	.align		8
        /*0050*/ 	.dword	_ZN40_INTERNAL_044a8745_4_k_cu_414829fd_104974cuda3std3__48in_placeE
	.align		8
        /*0058*/ 	.dword	_ZN40_INTERNAL_044a8745_4_k_cu_414829fd_104974cuda3std6ranges3__45__cpo4swapE
	.align		8
        /*0060*/ 	.dword	_ZN40_INTERNAL_044a8745_4_k_cu_414829fd_104974cuda3std6ranges3__45__cpo9iter_moveE
	.align		8
        /*0068*/ 	.dword	_ZN40_INTERNAL_044a8745_4_k_cu_414829fd_104974cute7productE
	.align		8
        /*0070*/ 	.dword	_ZN40_INTERNAL_044a8745_4_k_cu_414829fd_104974cute1_E
	.align		8
        /*0078*/ 	.dword	$str$25
	.align		8
        /*0080*/ 	.dword	$str$26
	.align		8
        /*0088*/ 	.dword	$str$27
	.align		8
        /*0090*/ 	.dword	$str$28


//--------------------- .text._ZN7cutlass13device_kernelINS_4gemm6kernel13GemmUniversalIN4cute5tupleIJiiiiEEENS1_10collective13CollectiveMmaINS1_35MainloopSm100TmaUmmaWarpSpecializedILi4ELi2ELi4ENS5_IJNS4_1CILi2EEENSA_ILi1EEESC_EEEEENS5_IJNSA_ILi64EEENSA_ILi256EEENSA_ILi32EEEEEENS_12float_e5m2_tENS5_IJlSC_lEEESJ_SK_NS4_8TiledMMAINS4_8MMA_AtomIJNS4_10MMA_TraitsINS4_19SM100_MMA_F8F6F4_SSEJSJ_SJ_fSF_SG_NS4_17integral_constantINS4_4UMMA5MajorELSR_0EEESS_NSP_INSQ_7ScaleInELST_0EEESU_EEEEEENS4_6LayoutINS5_IJSC_SC_SC_EEENS5_IJNSA_ILi0EEESZ_SZ_EEEEENS5_IJNS4_10UnderscoreES12_S12_EEEEENS4_13SM90_TMA_LOADENS4_14ComposedLayoutINS4_7SwizzleILi1ELi4ELi3EEENS4_18smem_ptr_flag_bitsILi8EEENSX_INS5_IJNSA_ILi8EEESH_EEENS5_IJSH_SC_EEEEEEEvNS4_8identityENS4_23SM90_TMA_LOAD_MULTICASTES1F_vS1G_EENS_8epilogue10collective18CollectiveEpilogueINS1J_23Sm100TmaWarpSpecializedILi4ELi2ELi32ELb0ELb0EEEJSI_NS5_IJNSX_ISF_SC_EES1O_EEESJ_SK_SJ_SK_NS1J_6fusion15FusionCallbacksIS1N_NS1Q_17LinearCombinationISJ_fSJ_fLNS_15FloatRoundStyleE2EEESI_S1P_JEEENS4_5SM1004TMEM4LOAD26SM100_TMEM_LOAD_16dp32b32xES15_NS16_INS17_ILi2ELi4ELi3EEES1A_NSX_INS5_IJS1B_SF_EEENS5_IJSF_SC_EEEEEEENS4_39AutoVectorizingCopyWithAssumedAlignmentILi128EEENS4_14SM90_TMA_STOREES24_S26_S26_EEEvvEEEEvNT_6ParamsE --------------------------
	.section	.text._ZN7cutlass13device_kernelINS_4gemm6kernel13GemmUniversalIN4cute5tupleIJiiiiEEENS1_10collective13CollectiveMmaINS1_35MainloopSm100TmaUmmaWarpSpecializedILi4ELi2ELi4ENS5_IJNS4_1CILi2EEENSA_ILi1EEESC_EEEEENS5_IJNSA_ILi64EEENSA_ILi256EEENSA_ILi32EEEEEENS_12float_e5m2_tENS5_IJlSC_lEEESJ_SK_NS4_8TiledMMAINS4_8MMA_AtomIJNS4_10MMA_TraitsINS4_19SM100_MMA_F8F6F4_SSEJSJ_SJ_fSF_SG_NS4_17integral_constantINS4_4UMMA5MajorELSR_0EEESS_NSP_INSQ_7ScaleInELST_0EEESU_EEEEEENS4_6LayoutINS5_IJSC_SC_SC_EEENS5_IJNSA_ILi0EEESZ_SZ_EEEEENS5_IJNS4_10UnderscoreES12_S12_EEEEENS4_13SM90_TMA_LOADENS4_14ComposedLayoutINS4_7SwizzleILi1ELi4ELi3EEENS4_18smem_ptr_flag_bitsILi8EEENSX_INS5_IJNSA_ILi8EEESH_EEENS5_IJSH_SC_EEEEEEEvNS4_8identityENS4_23SM90_TMA_LOAD_MULTICASTES1F_vS1G_EENS_8epilogue10collective18CollectiveEpilogueINS1J_23Sm100TmaWarpSpecializedILi4ELi2ELi32ELb0ELb0EEEJSI_NS5_IJNSX_ISF_SC_EES1O_EEESJ_SK_SJ_SK_NS1J_6fusion15FusionCallbacksIS1N_NS1Q_17LinearCombinationISJ_fSJ_fLNS_15FloatRoundStyleE2EEESI_S1P_JEEENS4_5SM1004TMEM4LOAD26SM100_TMEM_LOAD_16dp32b32xES15_NS16_INS17_ILi2ELi4ELi3EEES1A_NSX_INS5_IJS1B_SF_EEENS5_IJSF_SC_EEEEEEENS4_39AutoVectorizingCopyWithAssumedAlignmentILi128EEENS4_14SM90_TMA_STOREES24_S26_S26_EEEvvEEEEvNT_6ParamsE,"ax",@progbits
	.align	128
.text._ZN7cutlass13device_kernelINS_4gemm6kernel13GemmUniversalIN4cute5tupleIJiiiiEEENS1_10collective13CollectiveMmaINS1_35MainloopSm100TmaUmmaWarpSpecializedILi4ELi2ELi4ENS5_IJNS4_1CILi2EEENSA_ILi1EEESC_EEEEENS5_IJNSA_ILi64EEENSA_ILi256EEENSA_ILi32EEEEEENS_12float_e5m2_tENS5_IJlSC_lEEESJ_SK_NS4_8TiledMMAINS4_8MMA_AtomIJNS4_10MMA_TraitsINS4_19SM100_MMA_F8F6F4_SSEJSJ_SJ_fSF_SG_NS4_17integral_constantINS4_4UMMA5MajorELSR_0EEESS_NSP_INSQ_7ScaleInELST_0EEESU_EEEEEENS4_6LayoutINS5_IJSC_SC_SC_EEENS5_IJNSA_ILi0EEESZ_SZ_EEEEENS5_IJNS4_10UnderscoreES12_S12_EEEEENS4_13SM90_TMA_LOADENS4_14ComposedLayoutINS4_7SwizzleILi1ELi4ELi3EEENS4_18smem_ptr_flag_bitsILi8EEENSX_INS5_IJNSA_ILi8EEESH_EEENS5_IJSH_SC_EEEEEEEvNS4_8identityENS4_23SM90_TMA_LOAD_MULTICASTES1F_vS1G_EENS_8epilogue10collective18CollectiveEpilogueINS1J_23Sm100TmaWarpSpecializedILi4ELi2ELi32ELb0ELb0EEEJSI_NS5_IJNSX_ISF_SC_EES1O_EEESJ_SK_SJ_SK_NS1J_6fusion15FusionCallbacksIS1N_NS1Q_17LinearCombinationISJ_fSJ_fLNS_15FloatRoundStyleE2EEESI_S1P_JEEENS4_5SM1004TMEM4LOAD26SM100_TMEM_LOAD_16dp32b32xES15_NS16_INS17_ILi2ELi4ELi3EEES1A_NSX_INS5_IJS1B_SF_EEENS5_IJSF_SC_EEEEEEENS4_39AutoVectorizingCopyWithAssumedAlignmentILi128EEENS4_14SM90_TMA_STOREES24_S26_S26_EEEvvEEEEvNT_6ParamsE:
        .type           _ZN7cutlass13device_kernelINS_4gemm6kernel13GemmUniversalIN4cute5tupleIJiiiiEEENS1_10collective13CollectiveMmaINS1_35MainloopSm100TmaUmmaWarpSpecializedILi4ELi2ELi4ENS5_IJNS4_1CILi2EEENSA_ILi1EEESC_EEEEENS5_IJNSA_ILi64EEENSA_ILi256EEENSA_ILi32EEEEEENS_12float_e5m2_tENS5_IJlSC_lEEESJ_SK_NS4_8TiledMMAINS4_8MMA_AtomIJNS4_10MMA_TraitsINS4_19SM100_MMA_F8F6F4_SSEJSJ_SJ_fSF_SG_NS4_17integral_constantINS4_4UMMA5MajorELSR_0EEESS_NSP_INSQ_7ScaleInELST_0EEESU_EEEEEENS4_6LayoutINS5_IJSC_SC_SC_EEENS5_IJNSA_ILi0EEESZ_SZ_EEEEENS5_IJNS4_10UnderscoreES12_S12_EEEEENS4_13SM90_TMA_LOADENS4_14ComposedLayoutINS4_7SwizzleILi1ELi4ELi3EEENS4_18smem_ptr_flag_bitsILi8EEENSX_INS5_IJNSA_ILi8EEESH_EEENS5_IJSH_SC_EEEEEEEvNS4_8identityENS4_23SM90_TMA_LOAD_MULTICASTES1F_vS1G_EENS_8epilogue10collective18CollectiveEpilogueINS1J_23Sm100TmaWarpSpecializedILi4ELi2ELi32ELb0ELb0EEEJSI_NS5_IJNSX_ISF_SC_EES1O_EEESJ_SK_SJ_SK_NS1J_6fusion15FusionCallbacksIS1N_NS1Q_17LinearCombinationISJ_fSJ_fLNS_15FloatRoundStyleE2EEESI_S1P_JEEENS4_5SM1004TMEM4LOAD26SM100_TMEM_LOAD_16dp32b32xES15_NS16_INS17_ILi2ELi4ELi3EEES1A_NSX_INS5_IJS1B_SF_EEENS5_IJSF_SC_EEEEEEENS4_39AutoVectorizingCopyWithAssumedAlignmentILi128EEENS4_14SM90_TMA_STOREES24_S26_S26_EEEvvEEEEvNT_6ParamsE,@function
        .size           _ZN7cutlass13device_kernelINS_4gemm6kernel13GemmUniversalIN4cute5tupleIJiiiiEEENS1_10collective13CollectiveMmaINS1_35MainloopSm100TmaUmmaWarpSpecializedILi4ELi2ELi4ENS5_IJNS4_1CILi2EEENSA_ILi1EEESC_EEEEENS5_IJNSA_ILi64EEENSA_ILi256EEENSA_ILi32EEEEEENS_12float_e5m2_tENS5_IJlSC_lEEESJ_SK_NS4_8TiledMMAINS4_8MMA_AtomIJNS4_10MMA_TraitsINS4_19SM100_MMA_F8F6F4_SSEJSJ_SJ_fSF_SG_NS4_17integral_constantINS4_4UMMA5MajorELSR_0EEESS_NSP_INSQ_7ScaleInELST_0EEESU_EEEEEENS4_6LayoutINS5_IJSC_SC_SC_EEENS5_IJNSA_ILi0EEESZ_SZ_EEEEENS5_IJNS4_10UnderscoreES12_S12_EEEEENS4_13SM90_TMA_LOADENS4_14ComposedLayoutINS4_7SwizzleILi1ELi4ELi3EEENS4_18smem_ptr_flag_bitsILi8EEENSX_INS5_IJNSA_ILi8EEESH_EEENS5_IJSH_SC_EEEEEEEvNS4_8identityENS4_23SM90_TMA_LOAD_MULTICASTES1F_vS1G_EENS_8epilogue10collective18CollectiveEpilogueINS1J_23Sm100TmaWarpSpecializedILi4ELi2ELi32ELb0ELb0EEEJSI_NS5_IJNSX_ISF_SC_EES1O_EEESJ_SK_SJ_SK_NS1J_6fusion15FusionCallbacksIS1N_NS1Q_17LinearCombinationISJ_fSJ_fLNS_15FloatRoundStyleE2EEESI_S1P_JEEENS4_5SM1004TMEM4LOAD26SM100_TMEM_LOAD_16dp32b32xES15_NS16_INS17_ILi2ELi4ELi3EEES1A_NSX_INS5_IJS1B_SF_EEENS5_IJSF_SC_EEEEEEENS4_39AutoVectorizingCopyWithAssumedAlignmentILi128EEENS4_14SM90_TMA_STOREES24_S26_S26_EEEvvEEEEvNT_6ParamsE,(.L_x_177 - _ZN7cutlass13device_kernelINS_4gemm6kernel13GemmUniversalIN4cute5tupleIJiiiiEEENS1_10collective13CollectiveMmaINS1_35MainloopSm100TmaUmmaWarpSpecializedILi4ELi2ELi4ENS5_IJNS4_1CILi2EEENSA_ILi1EEESC_EEEEENS5_IJNSA_ILi64EEENSA_ILi256EEENSA_ILi32EEEEEENS_12float_e5m2_tENS5_IJlSC_lEEESJ_SK_NS4_8TiledMMAINS4_8MMA_AtomIJNS4_10MMA_TraitsINS4_19SM100_MMA_F8F6F4_SSEJSJ_SJ_fSF_SG_NS4_17integral_constantINS4_4UMMA5MajorELSR_0EEESS_NSP_INSQ_7ScaleInELST_0EEESU_EEEEEENS4_6LayoutINS5_IJSC_SC_SC_EEENS5_IJNSA_ILi0EEESZ_SZ_EEEEENS5_IJNS4_10UnderscoreES12_S12_EEEEENS4_13SM90_TMA_LOADENS4_14ComposedLayoutINS4_7SwizzleILi1ELi4ELi3EEENS4_18smem_ptr_flag_bitsILi8EEENSX_INS5_IJNSA_ILi8EEESH_EEENS5_IJSH_SC_EEEEEEEvNS4_8identityENS4_23SM90_TMA_LOAD_MULTICASTES1F_vS1G_EENS_8epilogue10collective18CollectiveEpilogueINS1J_23Sm100TmaWarpSpecializedILi4ELi2ELi32ELb0ELb0EEEJSI_NS5_IJNSX_ISF_SC_EES1O_EEESJ_SK_SJ_SK_NS1J_6fusion15FusionCallbacksIS1N_NS1Q_17LinearCombinationISJ_fSJ_fLNS_15FloatRoundStyleE2EEESI_S1P_JEEENS4_5SM1004TMEM4LOAD26SM100_TMEM_LOAD_16dp32b32xES15_NS16_INS17_ILi2ELi4ELi3EEES1A_NSX_INS5_IJS1B_SF_EEENS5_IJSF_SC_EEEEEEENS4_39AutoVectorizingCopyWithAssumedAlignmentILi128EEENS4_14SM90_TMA_STOREES24_S26_S26_EEEvvEEEEvNT_6ParamsE)
        .other          _ZN7cutlass13device_kernelINS_4gemm6kernel13GemmUniversalIN4cute5tupleIJiiiiEEENS1_10collective13CollectiveMmaINS1_35MainloopSm100TmaUmmaWarpSpecializedILi4ELi2ELi4ENS5_IJNS4_1CILi2EEENSA_ILi1EEESC_EEEEENS5_IJNSA_ILi64EEENSA_ILi256EEENSA_ILi32EEEEEENS_12float_e5m2_tENS5_IJlSC_lEEESJ_SK_NS4_8TiledMMAINS4_8MMA_AtomIJNS4_10MMA_TraitsINS4_19SM100_MMA_F8F6F4_SSEJSJ_SJ_fSF_SG_NS4_17integral_constantINS4_4UMMA5MajorELSR_0EEESS_NSP_INSQ_7ScaleInELST_0EEESU_EEEEEENS4_6LayoutINS5_IJSC_SC_SC_EEENS5_IJNSA_ILi0EEESZ_SZ_EEEEENS5_IJNS4_10UnderscoreES12_S12_EEEEENS4_13SM90_TMA_LOADENS4_14ComposedLayoutINS4_7SwizzleILi1ELi4ELi3EEENS4_18smem_ptr_flag_bitsILi8EEENSX_INS5_IJNSA_ILi8EEESH_EEENS5_IJSH_SC_EEEEEEEvNS4_8identityENS4_23SM90_TMA_LOAD_MULTICASTES1F_vS1G_EENS_8epilogue10collective18CollectiveEpilogueINS1J_23Sm100TmaWarpSpecializedILi4ELi2ELi32ELb0ELb0EEEJSI_NS5_IJNSX_ISF_SC_EES1O_EEESJ_SK_SJ_SK_NS1J_6fusion15FusionCallbacksIS1N_NS1Q_17LinearCombinationISJ_fSJ_fLNS_15FloatRoundStyleE2EEESI_S1P_JEEENS4_5SM1004TMEM4LOAD26SM100_TMEM_LOAD_16dp32b32xES15_NS16_INS17_ILi2ELi4ELi3EEES1A_NSX_INS5_IJS1B_SF_EEENS5_IJSF_SC_EEEEEEENS4_39AutoVectorizingCopyWithAssumedAlignmentILi128EEENS4_14SM90_TMA_STOREES24_S26_S26_EEEvvEEEEvNT_6ParamsE,@"STO_CUDA_ENTRY STV_DEFAULT"
_ZN7cutlass13device_kernelINS_4gemm6kernel13GemmUniversalIN4cute5tupleIJiiiiEEENS1_10collective13CollectiveMmaINS1_35MainloopSm100TmaUmmaWarpSpecializedILi4ELi2ELi4ENS5_IJNS4_1CILi2EEENSA_ILi1EEESC_EEEEENS5_IJNSA_ILi64EEENSA_ILi256EEENSA_ILi32EEEEEENS_12float_e5m2_tENS5_IJlSC_lEEESJ_SK_NS4_8TiledMMAINS4_8MMA_AtomIJNS4_10MMA_TraitsINS4_19SM100_MMA_F8F6F4_SSEJSJ_SJ_fSF_SG_NS4_17integral_constantINS4_4UMMA5MajorELSR_0EEESS_NSP_INSQ_7ScaleInELST_0EEESU_EEEEEENS4_6LayoutINS5_IJSC_SC_SC_EEENS5_IJNSA_ILi0EEESZ_SZ_EEEEENS5_IJNS4_10UnderscoreES12_S12_EEEEENS4_13SM90_TMA_LOADENS4_14ComposedLayoutINS4_7SwizzleILi1ELi4ELi3EEENS4_18smem_ptr_flag_bitsILi8EEENSX_INS5_IJNSA_ILi8EEESH_EEENS5_IJSH_SC_EEEEEEEvNS4_8identityENS4_23SM90_TMA_LOAD_MULTICASTES1F_vS1G_EENS_8epilogue10collective18CollectiveEpilogueINS1J_23Sm100TmaWarpSpecializedILi4ELi2ELi32ELb0ELb0EEEJSI_NS5_IJNSX_ISF_SC_EES1O_EEESJ_SK_SJ_SK_NS1J_6fusion15FusionCallbacksIS1N_NS1Q_17LinearCombinationISJ_fSJ_fLNS_15FloatRoundStyleE2EEESI_S1P_JEEENS4_5SM1004TMEM4LOAD26SM100_TMEM_LOAD_16dp32b32xES15_NS16_INS17_ILi2ELi4ELi3EEES1A_NSX_INS5_IJS1B_SF_EEENS5_IJSF_SC_EEEEEEENS4_39AutoVectorizingCopyWithAssumedAlignmentILi128EEENS4_14SM90_TMA_STOREES24_S26_S26_EEEvvEEEEvNT_6ParamsE:
[----:B------:R-:W1:Y:S01]  /*0000*/  LDC R1, c[0x0][0x37c] ;  /* 0x0000df00ff017b82 */ /* 0x000e620000000800 */
[----:B------:R-:W2:Y:S01]  /*0010*/  S2R R95, SR_TID.X ;  /* 0x00000000005f7919 */ /* 0x000ea20000002100 */
[----:B------:R-:W3:Y:S01]  /*0020*/  LDCU.64 UR8, c[0x0][0x890] ;  /* 0x00011200ff0877ac */ /* 0x000ee20008000a00 */
[----:B------:R-:W-:Y:S02]  /*0030*/  PRMT R85, RZ, 0x7610, R85 ;  /* 0x00007610ff557816 */ /* 0x000fe40000000055 */
[----:B------:R-:W-:Y:S01]  /*0040*/  ELECT P3, URZ, PT ;  /* 0x0000000000ff782f */ /* 0x000fe20003860000 */
[----:B---3--:R-:W-:-:S04]  /*0050*/  UISETP.NE.U32.AND UP0, UPT, UR8, URZ, UPT ;  /* 0x000000ff0800728c */ /* 0x008fc8000bf05070 */
[----:B------:R-:W-:Y:S01]  /*0060*/  UISETP.NE.AND.EX UP0, UPT, UR9, URZ, UPT, UP0 ;  /* 0x000000ff0900728c */ /* 0x000fe2000bf05300 */
[----:B--2---:R-:W-:-:S05]  /*0070*/  SHF.R.U32.HI R86, RZ, 0x5, R95 ;  /* 0x00000005ff567819 */ /* 0x004fca000001165f */
[----:B------:R-:W2:Y:S02]  /*0080*/  SHFL.IDX PT, R0, R86, RZ, 0x1f ;  /* 0x00001fff56007589 */ /* 0x000ea400000e0000 */
[----:B--2---:R-:W-:Y:S01]  /*0090*/  R2UR UR18, R0 ;  /* 0x00000000001272ca */ /* 0x004fe200000e0000 */
[----:B-1----:R-:W-:-:S14]  /*00a0*/  BRA.U UP0, `(.L_x_0) ;  /* 0x0000000100307547 */ /* 0x002fdc000b800000 */
[----:B------:R-:W1:Y:S02]  /*00b0*/  LDCU.64 UR4, c[0x0][0x888] ;  /* 0x00011100ff0477ac */ /* 0x000e640008000a00 */
[----:B-1----:R-:W-:-:S04]  /*00c0*/  UISETP.NE.U32.AND UP0, UPT, UR4, URZ, UPT ;  /* 0x000000ff0400728c */ /* 0x002fc8000bf05070 */
[----:B------:R-:W-:-:S09]  /*00d0*/  UISETP.NE.AND.EX UP0, UPT, UR5, URZ, UPT, UP0 ;  /* 0x000000ff0500728c */ /* 0x000fd2000bf05300 */
[----:B------:R-:W-:Y:S05]  /*00e0*/  BRA.U !UP0, `(.L_x_1) ;  /* 0x0000000108147547 */ /* 0x000fea000b800000 */
[----:B------:R-:W1:Y:S01]  /*00f0*/  LDC.64 R2, c[0x0][0x888] ;  /* 0x00022200ff027b82 */ /* 0x000e620000000a00 */
[----:B------:R-:W1:Y:S02]  /*0100*/  LDCU.64 UR4, c[0x0][0x358] ;  /* 0x00006b00ff0477ac */ /* 0x000e640008000a00 */
[----:B-1----:R1:W5:Y:S01]  /*0110*/  LDG.E R41, desc[UR4][R2.64] ;  /* 0x0000000402297981 */ /* 0x002362000c1e1900 */
[----:B------:R-:W-:Y:S01]  /*0120*/  HFMA2 R85, -RZ, RZ, 0, 5.9604644775390625e-08 ;  /* 0x00000001ff557431 */ /* 0x000fe200000001ff */
[----:B------:R-:W-:Y:S05]  /*0130*/  BRA `(.L_x_0) ;  /* 0x00000000000c7947 */ /* 0x000fea0003800000 */
.L_x_1:
[----:B------:R-:W1:Y:S01]  /*0140*/  LDCU UR4, c[0x0][0x880] ;  /* 0x00011000ff0477ac */ /* 0x000e620008000800 */
[----:B------:R-:W-:Y:S01]  /*0150*/  HFMA2 R85, -RZ, RZ, 0, 5.9604644775390625e-08 ;  /* 0x00000001ff557431 */ /* 0x000fe200000001ff */
[----:B-1----:R-:W-:-:S07]  /*0160*/  MOV R41, UR4 ;  /* 0x0000000400297c02 */ /* 0x002fce0008000f00 */
.L_x_0:
[----:B------:R-:W2:Y:S02]  /*0170*/  LDCU.64 UR4, c[0x0][0x8b0] ;  /* 0x00011600ff0477ac */ /* 0x000ea40008000a00 */
[----:B--2---:R-:W-:-:S04]  /*0180*/  UISETP.NE.U32.AND UP0, UPT, UR4, URZ, UPT ;  /* 0x000000ff0400728c */ /* 0x004fc8000bf05070 */
[----:B------:R-:W-:-:S09]  /*0190*/  UISETP.NE.AND.EX UP0, UPT, UR5, URZ, UPT, UP0 ;  /* 0x000000ff0500728c */ /* 0x000fd2000bf05300 */
[----:B------:R-:W-:Y:S05]  /*01a0*/  BRA.U UP0, `(.L_x_2) ;  /* 0x0000000100287547 */ /* 0x000fea000b800000 */
[----:B------:R-:W2:Y:S02]  /*01b0*/  LDCU.64 UR4, c[0x0][0x8a8] ;  /* 0x00011500ff0477ac */ /* 0x000ea40008000a00 */
[----:B--2---:R-:W-:-:S04]  /*01c0*/  UISETP.NE.U32.AND UP0, UPT, UR4, URZ, UPT ;  /* 0x000000ff0400728c */ /* 0x004fc8000bf05070 */
[----:B------:R-:W-:-:S09]  /*01d0*/  UISETP.NE.AND.EX UP0, UPT, UR5, URZ, UPT, UP0 ;  /* 0x000000ff0500728c */ /* 0x000fd2000bf05300 */
[----:B------:R-:W-:Y:S05]  /*01e0*/  BRA.U !UP0, `(.L_x_3) ;  /* 0x0000000108107547 */ /* 0x000fea000b800000 */
[----:B------:R-:W2:Y:S01]  /*01f0*/  LDC.64 R38, c[0x0][0x8a8] ;  /* 0x00022a00ff267b82 */ /* 0x000ea20000000a00 */
[----:B------:R-:W2:Y:S02]  /*0200*/  LDCU.64 UR4, c[0x0][0x358] ;  /* 0x00006b00ff0477ac */ /* 0x000ea40008000a00 */
[----:B--2---:R2:W5:Y:S01]  /*0210*/  LDG.E R38, desc[UR4][R38.64] ;  /* 0x0000000426267981 */ /* 0x004562000c1e1900 */
[----:B------:R-:W-:Y:S05]  /*0220*/  BRA `(.L_x_2) ;  /* 0x0000000000087947 */ /* 0x000fea0003800000 */
.L_x_3:
[----:B------:R-:W2:Y:S02]  /*0230*/  LDCU UR4, c[0x0][0x8a0] ;  /* 0x00011400ff0477ac */ /* 0x000ea40008000800 */
[----:B--2---:R-:W-:Y:S02]  /*0240*/  MOV R38, UR4 ;  /* 0x0000000400267c02 */ /* 0x004fe40008000f00 */
.L_x_2:
[----:B------:R-:W-:Y:S01]  /*0250*/  IMAD.U32 R0, RZ, RZ, UR18 ;  /* 0x00000012ff007e24 */ /* 0x000fe2000f8e00ff */
[----:B------:R-:W-:Y:S04]  /*0260*/  BSSY.RECONVERGENT B0, `(.L_x_4) ;  /* 0x000000c000007945 */ /* 0x000fe80003800200 */
[C---:B------:R-:W-:Y:S02]  /*0270*/  ISETP.NE.OR P1, PT, R0.reuse, 0x1, !P3 ;  /* 0x000000010000780c */ /* 0x040fe40005f25670 */
[----:B------:R-:W-:-:S11]  /*0280*/  ISETP.NE.OR P0, PT, R0, 0x3, !P3 ;  /* 0x000000030000780c */ /* 0x000fd60005f05670 */
[----:B------:R-:W-:Y:S05]  /*0290*/  @P1 BRA `(.L_x_5) ;  /* 0x0000000000201947 */ /* 0x000fea0003800000 */
[----:B------:R-:W3:Y:S02]  /*02a0*/  LDCU.64 UR4, c[0x0][0x348] ;  /* 0x00006900ff0477ac */ /* 0x000ee40008000a00 */
[----:B---3--:R-:W-:Y:S02]  /*02b0*/  UIADD3 UR6, UP1, UPT, UR4, 0x80, URZ ;  /* 0x0000008004067890 */ /* 0x008fe4000ff3e0ff */
[----:B------:R-:W-:Y:S02]  /*02c0*/  UIADD3 UR4, UP0, UPT, UR4, 0x180, URZ ;  /* 0x0000018004047890 */ /* 0x000fe4000ff1e0ff */
[----:B------:R-:W-:Y:S02]  /*02d0*/  UIADD3.X UR7, UPT, UPT, URZ, UR5, URZ, UP1, !UPT ;  /* 0x00000005ff077290 */ /* 0x000fe40008ffe4ff */
[----:B------:R-:W-:-:S07]  /*02e0*/  UIADD3.X UR5, UPT, UPT, URZ, UR5, URZ, UP0, !UPT ;  /* 0x00000005ff057290 */ /* 0x000fce00087fe4ff */
[----:B------:R3:W-:Y:S02]  /*02f0*/  UTMACCTL.PF [UR6] ;  /* 0x00000000060079b9 */ /* 0x0007e40008040000 */
[----:B------:R3:W-:Y:S02]  /*0300*/  UTMACCTL.PF [UR4] ;  /* 0x00000000040079b9 */ /* 0x0007e40008040000 */
[----:B---3--:R-:W-:Y:S01]  /*0310*/  NOP ;  /* 0x0000000000007918 */ /* 0x008fe20000000000 */
.L_x_5:
[----:B------:R-:W-:Y:S05]  /*0320*/  BSYNC.RECONVERGENT B0 ;  /* 0x0000000000007941 */ /* 0x000fea0003800200 */
.L_x_4:
[----:B------:R-:W-:Y:S04]  /*0330*/  BSSY.RECONVERGENT B0, `(.L_x_6) ;  /* 0x000000a000007945 */ /* 0x000fe80003800200 */
        /* <DEDUP_REMOVED lines=9> */
.L_x_7:
[----:B------:R-:W-:Y:S05]  /*03d0*/  BSYNC.RECONVERGENT B0 ;  /* 0x0000000000007941 */ /* 0x000fea0003800200 */
.L_x_6:
[----:B------:R-:W3:Y:S01]  /*03e0*/  LDCU.64 UR4, c[0x0][0x888] ;  /* 0x00011100ff0477ac */ /* 0x000ee20008000a00 */
[----:B------:R-:W-:Y:S02]  /*03f0*/  UISETP.EQ.U32.AND UP2, UPT, UR8, URZ, UPT ;  /* 0x000000ff0800728c */ /* 0x000fe4000bf42070 */
[----:B------:R-:W-:Y:S02]  /*0400*/  UPLOP3.LUT UP3, UPT, UPT, UPT, UPT, 0x80, 0x8 ;  /* 0x000000000008789c */ /* 0x000fe40003f6f070 */
[----:B---3--:R-:W-:-:S04]  /*0410*/  UISETP.NE.U32.AND UP0, UPT, UR4, URZ, UPT ;  /* 0x000000ff0400728c */ /* 0x008fc8000bf05070 */
[----:B------:R-:W-:-:S04]  /*0420*/  UISETP.NE.AND.EX UP1, UPT, UR5, URZ, UPT, UP0 ;  /* 0x000000ff0500728c */ /* 0x000fc8000bf25300 */
[----:B------:R-:W-:-:S04]  /*0430*/  UISETP.EQ.OR.EX UP4, UPT, UR9, URZ, !UP1, UP2 ;  /* 0x000000ff0900728c */ /* 0x000fc8000cf82720 */
[----:B------:R-:W-:-:S06]  /*0440*/  UP2UR UR4, UPR, URZ, 0x10 ;  /* 0x00000010ff047883 */ /* 0x000fcc0008000000 */
[----:B------:R-:W-:Y:S01]  /*0450*/  MOV R88, UR4 ;  /* 0x0000000400587c02 */ /* 0x000fe20008000f00 */
[----:B------:R-:W-:Y:S06]  /*0460*/  BRA.U !UP4, `(.L_x_8) ;  /* 0x000000010c207547 */ /* 0x000fec000b800000 */
[----:B------:R-:W-:Y:S01]  /*0470*/  UISETP.NE.U32.AND UP2, UPT, UR8, URZ, UPT ;  /* 0x000000ff0800728c */ /* 0x000fe2000bf45070 */
[----:B-----5:R-:W-:Y:S01]  /*0480*/  FSETP.NEU.AND P0, PT, R41, RZ, PT ;  /* 0x000000ff2900720b */ /* 0x020fe20003f0d000 */
[----:B------:R-:W-:Y:S02]  /*0490*/  USEL UR4, URZ, 0xffffffff, UP1 ;  /* 0xffffffffff047887 */ /* 0x000fe40008800000 */
[----:B------:R-:W-:-:S10]  /*04a0*/  UISETP.NE.AND.EX UP2, UPT, UR9, URZ, UPT, UP2 ;  /* 0x000000ff0900728c */ /* 0x000fd4000bf45320 */
[----:B------:R-:W-:Y:S01]  /*04b0*/  VOTEU.ANY UP0, P0 ;  /* 0x0000000000ff7886 */ /* 0x000fe20000000100 */
[----:B------:R-:W-:-:S04]  /*04c0*/  @!UP2 USEL UR4, URZ, 0xffffffff, UP0 ;  /* 0xffffffffff04a887 */ /* 0x000fc80008000000 */
[----:B------:R-:W-:-:S04]  /*04d0*/  ULOP3.LUT UR4, UR4, 0x1, URZ, 0xc0, !UPT ;  /* 0x0000000104047892 */ /* 0x000fc8000f8ec0ff */
[----:B------:R-:W-:-:S11]  /*04e0*/  UISETP.NE.U32.AND UP3, UPT, UR4, 0x1, UPT ;  /* 0x000000010400788c */ /* 0x000fd6000bf65070 */
.L_x_8:
[----:B-1----:R-:W1:Y:S01]  /*04f0*/  SHFL.IDX PT, R2, R86, RZ, 0x1f ;  /* 0x00001fff56027589 */ /* 0x002e6200000e0000 */
[----:B------:R-:W-:Y:S01]  /*0500*/  UISETP.NE.AND UP6, UPT, UR18, 0x2, UPT ;  /* 0x000000021200788c */ /* 0x000fe2000bfc5270 */
[----:B-1----:R-:W-:-:S13]  /*0510*/  ISETP.NE.AND P0, PT, R2, RZ, PT ;  /* 0x000000ff0200720c */ /* 0x002fda0003f05270 */
[----:B------:R-:W-:Y:S05]  /*0520*/  @P0 BRA `(.L_x_9) ;  /* 0x0000000000580947 */ /* 0x000fea0003800000 */
[----:B------:R-:W1:Y:S01]  /*0530*/  S2UR UR4, SR_CgaCtaId ;  /* 0x00000000000479c3 */ /* 0x000e620000008800 */
[----:B------:R-:W-:Y:S01]  /*0540*/  UMOV UR5, 0x400 ;  /* 0x0000040000057882 */ /* 0x000fe20000000000 */
[----:B------:R-:W-:Y:S01]  /*0550*/  UMOV UR8, 0x1 ;  /* 0x0000000100087882 */ /* 0x000fe20000000000 */
[----:B------:R-:W-:Y:S01]  /*0560*/  UMOV UR6, 0x2 ;  /* 0x0000000200067882 */ /* 0x000fe20000000000 */
[----:B------:R-:W-:-:S04]  /*0570*/  UIADD3 UR8, UPT, UPT, -UR8, 0x100000, URZ ;  /* 0x0010000008087890 */ /* 0x000fc8000fffe1ff */
[----:B------:R-:W-:Y:S02]  /*0580*/  USHF.L.U32 UR9, UR8, 0xb, URZ ;  /* 0x0000000b08097899 */ /* 0x000fe400080006ff */
[----:B------:R-:W-:Y:S02]  /*0590*/  USHF.L.U32 UR8, UR8, 0x1, URZ ;  /* 0x0000000108087899 */ /* 0x000fe400080006ff */
[----:B------:R-:W-:-:S04]  /*05a0*/  UIADD3 UR6, UPT, UPT, -UR6, 0x100000, URZ ;  /* 0x0010000006067890 */ /* 0x000fc8000fffe1ff */
[----:B------:R-:W-:Y:S02]  /*05b0*/  USHF.L.U32 UR7, UR6, 0xb, URZ ;  /* 0x0000000b06077899 */ /* 0x000fe400080006ff */
[----:B------:R-:W-:Y:S01]  /*05c0*/  USHF.L.U32 UR6, UR6, 0x1, URZ ;  /* 0x0000000106067899 */ /* 0x000fe200080006ff */
[----:B------:R-:W-:Y:S01]  /*05d0*/  ELECT P0, URZ, PT ;  /* 0x0000000000ff782f */ /* 0x000fe20003800000 */
[----:B-1----:R-:W-:Y:S01]  /*05e0*/  ULEA UR4, UR4, UR5, 0x18 ;  /* 0x0000000504047291 */ /* 0x002fe2000f8ec0ff */
[----:B------:R-:W1:Y:S11]  /*05f0*/  FENCE.VIEW.ASYNC.S ;  /* 0x00000000000073c6 */ /* 0x000e760000000000 */
[----:B-1----:R1:W3:Y:S01]  /*0600*/  SYNCS.EXCH.64 URZ, [UR4], UR8 ;  /* 0x0000000804ff75b2 */ /* 0x0022e20008000100 */
[----:B------:R1:W4:Y:S01]  /*0610*/  SYNCS.EXCH.64 URZ, [UR4+0x20], UR6 ;  /* 0x0000200604ff75b2 */ /* 0x0003220008000100 */
[----:B------:R1:W1:Y:S01]  /*0620*/  SYNCS.EXCH.64 URZ, [UR4+0x8], UR8 ;  /* 0x0000080804ff75b2 */ /* 0x0002620008000100 */
[----:B------:R1:W1:Y:S01]  /*0630*/  SYNCS.EXCH.64 URZ, [UR4+0x28], UR6 ;  /* 0x0000280604ff75b2 */ /* 0x0002620008000100 */
[----:B------:R1:W1:Y:S01]  /*0640*/  SYNCS.EXCH.64 URZ, [UR4+0x10], UR8 ;  /* 0x0000100804ff75b2 */ /* 0x0002620008000100 */
[----:B------:R1:W1:Y:S01]  /*0650*/  SYNCS.EXCH.64 URZ, [UR4+0x30], UR6 ;  /* 0x0000300604ff75b2 */ /* 0x0002620008000100 */
[----:B------:R1:W1:Y:S01]  /*0660*/  SYNCS.EXCH.64 URZ, [UR4+0x18], UR8 ;  /* 0x0000180804ff75b2 */ /* 0x0002620008000100 */
[----:B------:R1:W1:Y:S01]  /*0670*/  SYNCS.EXCH.64 URZ, [UR4+0x38], UR6 ;  /* 0x0000380604ff75b2 */ /* 0x0002620008000100 */
[----:B------:R-:W-:Y:S01]  /*0680*/  NOP ;  /* 0x0000000000007918 */ /* 0x000fe20000000000 */
.L_x_9:
[----:B------:R-:W2:Y:S01]  /*0690*/  SHFL.IDX PT, R2, R86, RZ, 0x1f ;  /* 0x00001fff56027589 */ /* 0x000ea200000e0000 */
[----:B------:R-:W-:Y:S01]  /*06a0*/  NOP ;  /* 0x0000000000007918 */ /* 0x000fe20000000000 */
[----:B--2---:R-:W-:-:S13]  /*06b0*/  ISETP.NE.AND P0, PT, R2, 0x1, PT ;  /* 0x000000010200780c */ /* 0x004fda0003f05270 */
[----:B------:R-:W-:Y:S05]  /*06c0*/  @P0 BRA `(.L_x_10) ;  /* 0x0000000000580947 */ /* 0x000fea0003800000 */
[----:B-1----:R-:W1:Y:S01]  /*06d0*/  S2UR UR4, SR_CgaCtaId ;  /* 0x00000000000479c3 */ /* 0x002e620000008800 */
        /* <DEDUP_REMOVED lines=12> */
[----:B-1----:R2:W1:Y:S01]  /*07a0*/  SYNCS.EXCH.64 URZ, [UR4+0x40], UR8 ;  /* 0x0000400804ff75b2 */ /* 0x0024620008000100 */
[----:B------:R2:W1:Y:S01]  /*07b0*/  SYNCS.EXCH.64 URZ, [UR4+0x60], UR6 ;  /* 0x0000600604ff75b2 */ /* 0x0004620008000100 */
[----:B------:R2:W1:Y:S01]  /*07c0*/  SYNCS.EXCH.64 URZ, [UR4+0x48], UR8 ;  /* 0x0000480804ff75b2 */ /* 0x0004620008000100 */
[----:B------:R2:W1:Y:S01]  /*07d0*/  SYNCS.EXCH.64 URZ, [UR4+0x68], UR6 ;  /* 0x0000680604ff75b2 */ /* 0x0004620008000100 */
[----:B------:R2:W1:Y:S01]  /*07e0*/  SYNCS.EXCH.64 URZ, [UR4+0x50], UR8 ;  /* 0x0000500804ff75b2 */ /* 0x0004620008000100 */
[----:B------:R2:W1:Y:S01]  /*07f0*/  SYNCS.EXCH.64 URZ, [UR4+0x70], UR6 ;  /* 0x0000700604ff75b2 */ /* 0x0004620008000100 */
[----:B------:R2:W1:Y:S01]  /*0800*/  SYNCS.EXCH.64 URZ, [UR4+0x58], UR8 ;  /* 0x0000580804ff75b2 */ /* 0x0004620008000100 */
[----:B------:R2:W1:Y:S02]  /*0810*/  SYNCS.EXCH.64 URZ, [UR4+0x78], UR6 ;  /* 0x0000780604ff75b2 */ /* 0x0004640008000100 */
[----:B--2---:R-:W-:Y:S01]  /*0820*/  NOP ;  /* 0x0000000000007918 */ /* 0x004fe20000000000 */
.L_x_10:
[----:B------:R-:W2:Y:S01]  /*0830*/  SHFL.IDX PT, R2, R86, RZ, 0x1f ;  /* 0x00001fff56027589 */ /* 0x000ea200000e0000 */
[----:B------:R-:W-:Y:S01]  /*0840*/  NOP ;  /* 0x0000000000007918 */ /* 0x000fe20000000000 */
[----:B--2---:R-:W-:-:S13]  /*0850*/  ISETP.NE.AND P0, PT, R2, 0x3, PT ;  /* 0x000000030200780c */ /* 0x004fda0003f05270 */
[----:B------:R-:W-:Y:S05]  /*0860*/  @P0 BRA `(.L_x_11) ;  /* 0x0000000000300947 */ /* 0x000fea0003800000 */
[----:B-1----:R-:W1:Y:S01]  /*0870*/  S2UR UR4, SR_CgaCtaId ;  /* 0x00000000000479c3 */ /* 0x002e620000008800 */
[----:B------:R-:W-:Y:S01]  /*0880*/  UMOV UR6, 0x400 ;  /* 0x0000040000067882 */ /* 0x000fe20000000000 */
[----:B------:R-:W-:Y:S01]  /*0890*/  UMOV UR5, 0x20 ;  /* 0x0000002000057882 */ /* 0x000fe20000000000 */
[----:B------:R-:W-:Y:S01]  /*08a0*/  ELECT P0, URZ, PT ;  /* 0x0000000000ff782f */ /* 0x000fe20003800000 */
[----:B-1----:R-:W-:Y:S02]  /*08b0*/  ULEA UR6, UR4, UR6, 0x18 ;  /* 0x0000000604067291 */ /* 0x002fe4000f8ec0ff */
[----:B------:R-:W-:-:S04]  /*08c0*/  UIADD3 UR4, UPT, UPT, -UR5, 0x100000, URZ ;  /* 0x0010000005047890 */ /* 0x000fc8000fffe1ff */
[----:B------:R-:W-:Y:S02]  /*08d0*/  USHF.L.U32 UR5, UR4, 0xb, URZ ;  /* 0x0000000b04057899 */ /* 0x000fe400080006ff */
[----:B------:R-:W-:Y:S01]  /*08e0*/  USHF.L.U32 UR4, UR4, 0x1, URZ ;  /* 0x0000000104047899 */ /* 0x000fe200080006ff */
[----:B------:R-:W1:Y:S11]  /*08f0*/  FENCE.VIEW.ASYNC.S ;  /* 0x00000000000073c6 */ /* 0x000e760000000000 */
[----:B-1----:R2:W1:Y:S01]  /*0900*/  SYNCS.EXCH.64 URZ, [UR6+0x80], UR4 ;  /* 0x0000800406ff75b2 */ /* 0x0024620008000100 */
[----:B------:R2:W1:Y:S02]  /*0910*/  SYNCS.EXCH.64 URZ, [UR6+0x88], UR4 ;  /* 0x0000880406ff75b2 */ /* 0x0004640008000100 */
[----:B--2---:R-:W-:Y:S01]  /*0920*/  NOP ;  /* 0x0000000000007918 */ /* 0x004fe20000000000 */
.L_x_11:
[----:B------:R-:W2:Y:S01]  /*0930*/  SHFL.IDX PT, R2, R86, RZ, 0x1f ;  /* 0x00001fff56027589 */ /* 0x000ea200000e0000 */
[----:B------:R-:W-:Y:S01]  /*0940*/  NOP ;  /* 0x0000000000007918 */ /* 0x000fe20000000000 */
[----:B--2---:R-:W-:-:S13]  /*0950*/  ISETP.NE.AND P0, PT, R2, 0x4, PT ;  /* 0x000000040200780c */ /* 0x004fda0003f05270 */
[----:B------:R-:W-:Y:S05]  /*0960*/  @P0 BRA `(.L_x_12) ;  /* 0x00000000004c0947 */ /* 0x000fea0003800000 */
[----:B-1----:R-:W1:Y:S01]  /*0970*/  S2UR UR6, SR_CgaCtaId ;  /* 0x00000000000679c3 */ /* 0x002e620000008800 */
[----:B------:R-:W-:Y:S01]  /*0980*/  UMOV UR4, 0x1e0 ;  /* 0x000001e000047882 */ /* 0x000fe20000000000 */
[----:B------:R-:W-:Y:S01]  /*0990*/  UMOV UR5, 0x400 ;  /* 0x0000040000057882 */ /* 0x000fe20000000000 */
[----:B------:R-:W-:Y:S01]  /*09a0*/  USEL UR4, UR4, 0x1a0, UP3 ;  /* 0x000001a004047887 */ /* 0x000fe20009800000 */
[----:B------:R-:W-:Y:S01]  /*09b0*/  UMOV UR8, 0x1 ;  /* 0x0000000100087882 */ /* 0x000fe20000000000 */
[----:B------:R-:W-:Y:S01]  /*09c0*/  ELECT P0, URZ, PT ;  /* 0x0000000000ff782f */ /* 0x000fe20003800000 */
[----:B------:R-:W-:-:S04]  /*09d0*/  UIADD3 UR8, UPT, UPT, -UR8, 0x100000, URZ ;  /* 0x0010000008087890 */ /* 0x000fc8000fffe1ff */
[----:B------:R-:W-:Y:S02]  /*09e0*/  USHF.L.U32 UR9, UR8, 0xb, URZ ;  /* 0x0000000b08097899 */ /* 0x000fe400080006ff */
[----:B------:R-:W-:Y:S02]  /*09f0*/  USHF.L.U32 UR8, UR8, 0x1, URZ ;  /* 0x0000000108087899 */ /* 0x000fe400080006ff */
[----:B-1----:R-:W-:Y:S02]  /*0a00*/  ULEA UR6, UR6, UR5, 0x18 ;  /* 0x0000000506067291 */ /* 0x002fe4000f8ec0ff */
[----:B------:R-:W-:-:S04]  /*0a10*/  UIADD3 UR4, UPT, UPT, -UR4, 0x100000, URZ ;  /* 0x0010000004047890 */ /* 0x000fc8000fffe1ff */
[----:B------:R-:W-:Y:S02]  /*0a20*/  USHF.L.U32 UR5, UR4, 0xb, URZ ;  /* 0x0000000b04057899 */ /* 0x000fe400080006ff */
[----:B------:R-:W-:Y:S01]  /*0a30*/  USHF.L.U32 UR4, UR4, 0x1, URZ ;  /* 0x0000000104047899 */ /* 0x000fe200080006ff */
[----:B------:R-:W1:Y:S03]  /*0a40*/  FENCE.VIEW.ASYNC.S ;  /* 0x00000000000073c6 */ /* 0x000e660000000000 */
[----:B-1----:R2:W1:Y:S08]  /*0a50*/  SYNCS.EXCH.64 URZ, [UR6+0x90], UR8 ;  /* 0x0000900806ff75b2 */ /* 0x0024700008000100 */
[----:B------:R2:W1:Y:S01]  /*0a60*/  SYNCS.EXCH.64 URZ, [UR6+0xa0], UR4 ;  /* 0x0000a00406ff75b2 */ /* 0x0004620008000100 */
[----:B------:R2:W1:Y:S01]  /*0a70*/  SYNCS.EXCH.64 URZ, [UR6+0x98], UR8 ;  /* 0x0000980806ff75b2 */ /* 0x0004620008000100 */
[----:B------:R2:W1:Y:S02]  /*0a80*/  SYNCS.EXCH.64 URZ, [UR6+0xa8], UR4 ;  /* 0x0000a80406ff75b2 */ /* 0x0004640008000100 */
[----:B--2---:R-:W-:Y:S01]  /*0a90*/  NOP ;  /* 0x0000000000007918 */ /* 0x004fe20000000000 */
.L_x_12:
        /* <DEDUP_REMOVED lines=26> */
.L_x_13:
[----:B------:R-:W2:Y:S01]  /*0c40*/  SHFL.IDX PT, R2, R86, RZ, 0x1f ;  /* 0x00001fff56027589 */ /* 0x000ea200000e0000 */
[----:B------:R-:W-:Y:S01]  /*0c50*/  NOP ;  /* 0x0000000000007918 */ /* 0x000fe20000000000 */
[----:B--2---:R-:W-:-:S13]  /*0c60*/  ISETP.NE.AND P0, PT, R2, 0x3, PT ;  /* 0x000000030200780c */ /* 0x004fda0003f05270 */
[----:B------:R-:W-:Y:S05]  /*0c70*/  @P0 BRA `(.L_x_14) ;  /* 0x0000000000380947 */ /* 0x000fea0003800000 */
[----:B------:R-:W2:Y:S01]  /*0c80*/  S2UR UR5, SR_CgaCtaId ;  /* 0x00000000000579c3 */ /* 0x000ea20000008800 */
[----:B-1----:R-:W-:Y:S01]  /*0c90*/  UMOV UR4, 0x400 ;  /* 0x0000040000047882 */ /* 0x002fe20000000000 */
[----:B------:R-:W-:Y:S01]  /*0ca0*/  UMOV UR6, 0x20 ;  /* 0x0000002000067882 */ /* 0x000fe20000000000 */
[----:B------:R-:W-:Y:S01]  /*0cb0*/  ELECT P0, URZ, PT ;  /* 0x0000000000ff782f */ /* 0x000fe20003800000 */
[----:B------:R-:W-:-:S04]  /*0cc0*/  UIADD3 UR6, UPT, UPT, -UR6, 0x100000, URZ ;  /* 0x0010000006067890 */ /* 0x000fc8000fffe1ff */
[----:B------:R-:W-:Y:S02]  /*0cd0*/  USHF.L.U32 UR7, UR6, 0xb, URZ ;  /* 0x0000000b06077899 */ /* 0x000fe400080006ff */
[----:B------:R-:W-:Y:S02]  /*0ce0*/  USHF.L.U32 UR6, UR6, 0x1, URZ ;  /* 0x0000000106067899 */ /* 0x000fe400080006ff */
[----:B--2---:R-:W-:Y:S01]  /*0cf0*/  ULEA UR4, UR5, UR4, 0x18 ;  /* 0x0000000405047291 */ /* 0x004fe2000f8ec0ff */
[----:B------:R-:W1:Y:S11]  /*0d00*/  FENCE.VIEW.ASYNC.S ;  /* 0x00000000000073c6 */ /* 0x000e760000000000 */
[----:B-1----:R2:W1:Y:S01]  /*0d10*/  SYNCS.EXCH.64 URZ, [UR4+0xf0], UR6 ;  /* 0x0000f00604ff75b2 */ /* 0x0024620008000100 */
[----:B------:R2:W1:Y:S01]  /*0d20*/  SYNCS.EXCH.64 URZ, [UR4+0x100], UR6 ;  /* 0x0001000604ff75b2 */ /* 0x0004620008000100 */
[----:B------:R2:W1:Y:S01]  /*0d30*/  SYNCS.EXCH.64 URZ, [UR4+0xf8], UR6 ;  /* 0x0000f80604ff75b2 */ /* 0x0004620008000100 */
[----:B------:R2:W1:Y:S02]  /*0d40*/  SYNCS.EXCH.64 URZ, [UR4+0x108], UR6 ;  /* 0x0001080604ff75b2 */ /* 0x0004640008000100 */
[----:B--2---:R-:W-:Y:S01]  /*0d50*/  NOP ;  /* 0x0000000000007918 */ /* 0x004fe20000000000 */
.L_x_14:
[----:B-1----:R-:W1:Y:S01]  /*0d60*/  LDCU UR4, c[0x0][0x36c] ;  /* 0x00006d80ff0477ac */ /* 0x002e620008000800 */
[----:B------:R-:W-:Y:S01]  /*0d70*/  ISETP.NE.OR P3, PT, R0, 0x2, !P3 ;  /* 0x000000020000780c */ /* 0x000fe20005f65670 */
[----:B------:R-:W-:Y:S01]  /*0d80*/  NOP ;  /* 0x0000000000007918 */ /* 0x000fe20000000000 */
[----:B------:R-:W-:Y:S01]  /*0d90*/  LOP3.LUT R0, R95, 0x1f, RZ, 0xc0, !PT ;  /* 0x0000001f5f007812 */ /* 0x000fe200078ec0ff */
[----:B------:R-:W-:Y:S02]  /*0da0*/  UISETP.NE.AND UP4, UPT, UR18, URZ, UPT ;  /* 0x000000ff1200728c */ /* 0x000fe4000bf85270 */
[----:B-1----:R-:W-:-:S09]  /*0db0*/  UISETP.EQ.U32.AND UP5, UPT, UR4, 0x1, UPT ;  /* 0x000000010400788c */ /* 0x002fd2000bfa2070 */
[----:B------:R-:W-:Y:S05]  /*0dc0*/  BRA.U !UP5, `(.L_x_15) ;  /* 0x000000010d087547 */ /* 0x000fea000b800000 */
[----:B---34-:R-:W-:Y:S01]  /*0dd0*/  UCGABAR_ARV ;  /* 0x00000000000079c7 */ /* 0x018fe20008000000 */
[----:B------:R-:W-:Y:S05]  /*0de0*/  BRA `(.L_x_16) ;  /* 0x0000000000047947 */ /* 0x000fea0003800000 */
.L_x_15:
[----:B---34-:R-:W-:Y:S01]  /*0df0*/  NOP ;  /* 0x0000000000007918 */ /* 0x018fe20000000000 */
.L_x_16:
[----:B------:R-:W1:Y:S01]  /*0e00*/  S2UR UR30, SR_CTAID.X ;  /* 0x00000000001e79c3 */ /* 0x000e620000002500 */
[----:B------:R-:W-:-:S05]  /*0e10*/  CS2R.32 R87, SR_CgaSize ;  /* 0x0000000000577805 */ /* 0x000fca0000008a00 */
[----:B------:R-:W-:-:S05]  /*0e20*/  IMAD R87, R87, -0xa0, RZ ;  /* 0xffffff6057577824 */ /* 0x000fca00078e02ff */
[----:B------:R-:W-:-:S14]  /*0e30*/  R2UR UR5, R87 ;  /* 0x00000000570572ca */ /* 0x000fdc00000e0000 */
[----:B------:R-:W2:Y:S01]  /*0e40*/  LDCU UR5, c[0x0][UR5+0x2b0] ;  /* 0x00005600050577ac */ /* 0x000ea20008000800 */
[----:B------:R-:W-:-:S05]  /*0e50*/  CS2R.32 R87, SR_CgaSize ;  /* 0x0000000000577805 */ /* 0x000fca0000008a00 */
[----:B------:R-:W-:-:S05]  /*0e60*/  IMAD R87, R87, -0xa0, RZ ;  /* 0xffffff6057577824 */ /* 0x000fca00078e02ff */
[----:B------:R-:W-:-:S14]  /*0e70*/  R2UR UR4, R87 ;  /* 0x00000000570472ca */ /* 0x000fdc00000e0000 */
[----:B------:R-:W3:Y:S01]  /*0e80*/  LDCU UR4, c[0x0][UR4+0x2b4] ;  /* 0x00005680040477ac */ /* 0x000ee20008000800 */
[----:B------:R-:W4:Y:S01]  /*0e90*/  S2UR UR31, SR_CTAID.Y ;  /* 0x00000000001f79c3 */ /* 0x000f220000002600 */
[----:B------:R-:W-:-:S05]  /*0ea0*/  CS2R.32 R87, SR_CgaSize ;  /* 0x0000000000577805 */ /* 0x000fca0000008a00 */
[----:B------:R-:W-:-:S05]  /*0eb0*/  IMAD R87, R87, -0xa0, RZ ;  /* 0xffffff6057577824 */ /* 0x000fca00078e02ff */
[----:B------:R-:W-:-:S14]  /*0ec0*/  R2UR UR7, R87 ;  /* 0x00000000570772ca */ /* 0x000fdc00000e0000 */
[----:B------:R-:W3:Y:S01]  /*0ed0*/  LDCU UR7, c[0x0][UR7+0x2a0] ;  /* 0x00005400070777ac */ /* 0x000ee20008000800 */
[----:B------:R-:W-:-:S05]  /*0ee0*/  CS2R.32 R87, SR_CgaSize ;  /* 0x0000000000577805 */ /* 0x000fca0000008a00 */
[----:B------:R-:W-:-:S05]  /*0ef0*/  IMAD R87, R87, -0xa0, RZ ;  /* 0xffffff6057577824 */ /* 0x000fca00078e02ff */
[----:B------:R-:W-:-:S14]  /*0f00*/  R2UR UR59, R87 ;  /* 0x00000000573b72ca */ /* 0x000fdc00000e0000 */
[----:B------:R-:W3:Y:S01]  /*0f10*/  LDCU UR59, c[0x0][UR59+0x2a4] ;  /* 0x000054803b3b77ac */ /* 0x000ee20008000800 */
[----:B------:R-:W3:Y:S01]  /*0f20*/  S2UR UR8, SR_CgaCtaId ;  /* 0x00000000000879c3 */ /* 0x000ee20000008800 */
[----:B------:R-:W3:Y:S01]  /*0f30*/  LDCU UR19, c[0x0][0xb24] ;  /* 0x00016480ff1377ac */ /* 0x000ee20008000800 */
[----:B------:R-:W3:Y:S01]  /*0f40*/  LDCU UR42, c[0x0][0xb24] ;  /* 0x00016480ff2a77ac */ /* 0x000ee20008000800 */
[----:B-1----:R-:W-:Y:S01]  /*0f50*/  I2FP.F32.U32 R3, UR30 ;  /* 0x0000001e00037c45 */ /* 0x002fe20008201000 */
[----:B------:R-:W1:Y:S04]  /*0f60*/  LDCU UR22, c[0x0][0xb30] ;  /* 0x00016600ff1677ac */ /* 0x000e680008000800 */
[----:B--2---:R-:W-:Y:S01]  /*0f70*/  FMUL R3, R3, UR5 ;  /* 0x0000000503037c20 */ /* 0x004fe20008400000 */
[----:B----4-:R-:W-:-:S05]  /*0f80*/  I2FP.F32.U32 R2, UR31 ;  /* 0x0000001f00027c45 */ /* 0x010fca0008201000 */
[----:B------:R-:W2:Y:S01]  /*0f90*/  F2I.U32.TRUNC.NTZ R3, R3 ;  /* 0x0000000300037305 */ /* 0x000ea2000020f000 */
[----:B---3--:R-:W-:Y:S01]  /*0fa0*/  FMUL R2, R2, UR4 ;  /* 0x0000000402027c20 */ /* 0x008fe20008400000 */
[----:B------:R-:W-:-:S06]  /*0fb0*/  USHF.L.U32 UR28, UR8, 0xc, URZ ;  /* 0x0000000c081c7899 */ /* 0x000fcc00080006ff */
[----:B------:R-:W3:Y:S01]  /*0fc0*/  F2I.U32.TRUNC.NTZ R2, R2 ;  /* 0x0000000200027305 */ /* 0x000ee2000020f000 */
[----:B------:R-:W-:Y:S01]  /*0fd0*/  ULOP3.LUT UR28, UR28, 0x1000, URZ, 0xc0, !UPT ;  /* 0x000010001c1c7892 */ /* 0x000fe2000f8ec0ff */
[----:B--2---:R-:W-:Y:S02]  /*0fe0*/  R2UR UR4, R3 ;  /* 0x00000000030472ca */ /* 0x004fe400000e0000 */
[----:B---3--:R-:W-:Y:S02]  /*0ff0*/  R2UR UR6, R2 ;  /* 0x00000000020672ca */ /* 0x008fe400000e0000 */
[----:B------:R-:W-:-:S09]  /*1000*/  PRMT R2, RZ, 0x7610, R2 ;  /* 0x00007610ff027816 */ /* 0x000fd20000000002 */
[----:B------:R-:W-:-:S04]  /*1010*/  UIADD3 UR5, UPT, UPT, -UR4, URZ, URZ ;  /* 0x000000ff04057290 */ /* 0x000fc8000fffe1ff */
[----:B------:R-:W-:Y:S02]  /*1020*/  UIMAD UR5, UR7, UR5, UR30 ;  /* 0x00000005070572a4 */ /* 0x000fe4000f8e021e */
[----:B------:R-:W-:-:S04]  /*1030*/  UIADD3 UR4, UPT, UPT, -UR6, URZ, URZ ;  /* 0x000000ff06047290 */ /* 0x000fc8000fffe1ff */
[----:B------:R-:W-:Y:S01]  /*1040*/  IMAD.U32 R87, RZ, RZ, UR5 ;  /* 0x00000005ff577e24 */ /* 0x000fe2000f8e00ff */
[----:B------:R-:W-:Y:S01]  /*1050*/  UIMAD UR59, UR59, UR4, UR31 ;  /* 0x000000043b3b72a4 */ /* 0x000fe2000f8e021f */
[----:B-1----:R-:W-:Y:S11]  /*1060*/  BRA.U UP4, `(.L_x_17) ;  /* 0x0000000104287547 */ /* 0x002ff6000b800000 */
[----:B------:R-:W-:Y:S01]  /*1070*/  R2UR UR6, R87 ;  /* 0x00000000570672ca */ /* 0x000fe200000e0000 */
[----:B------:R-:W-:-:S12]  /*1080*/  UISETP.NE.AND UP0, UPT, UR59, URZ, UPT ;  /* 0x000000ff3b00728c */ /* 0x000fd8000bf05270 */
[----:B------:R-:W-:-:S04]  /*1090*/  UISETP.EQ.OR UP0, UPT, UR6, URZ, !UP0 ;  /* 0x000000ff0600728c */ /* 0x000fc8000c702670 */
[----:B------:R-:W-:Y:S02]  /*10a0*/  USEL UR5, URZ, 0x1, !UP0 ;  /* 0x00000001ff057887 */ /* 0x000fe4000c000000 */
[----:B------:R-:W-:-:S04]  /*10b0*/  UISETP.NE.AND UP0, UPT, UR59, URZ, UPT ;  /* 0x000000ff3b00728c */ /* 0x000fc8000bf05270 */
[----:B------:R-:W-:Y:S02]  /*10c0*/  USEL UR4, URZ, 0x2, UP0 ;  /* 0x00000002ff047887 */ /* 0x000fe40008000000 */
[----:B------:R-:W-:-:S04]  /*10d0*/  UISETP.NE.AND UP0, UPT, UR6, 0x1, UPT ;  /* 0x000000010600788c */ /* 0x000fc8000bf05270 */
[----:B------:R-:W-:-:S04]  /*10e0*/  USEL UR4, UR4, 0x2, UP0 ;  /* 0x0000000204047887 */ /* 0x000fc80008000000 */
[----:B------:R-:W-:-:S06]  /*10f0*/  UIADD3 UR4, UPT, UPT, UR5, UR4, URZ ;  /* 0x0000000405047290 */ /* 0x000fcc000fffe0ff */
[----:B------:R-:W-:-:S07]  /*1100*/  MOV R2, UR4 ;  /* 0x0000000400027c02 */ /* 0x000fce0008000f00 */
.L_x_17:
[----:B------:R-:W1:Y:S01]  /*1110*/  S2UR UR36, SR_CTAID.Z ;  /* 0x00000000002479c3 */ /* 0x000e620000002700 */
[----:B------:R-:W-:-:S09]  /*1120*/  UISETP.GE.AND UP0, UPT, UR19, 0x1, UPT ;  /* 0x000000011300788c */ /* 0x000fd2000bf06270 */
[----:B------:R-:W-:Y:S05]  /*1130*/  BRA.U !UP0, `(.L_x_18) ;  /* 0x0000000108d47547 */ /* 0x000fea000b800000 */
[----:B------:R-:W2:Y:S01]  /*1140*/  LDCU.128 UR12, c[0x0][0xb10] ;  /* 0x00016200ff0c77ac */ /* 0x000ea20008000c00 */
[----:B------:R-:W3:Y:S01]  /*1150*/  LDCU UR20, c[0x0][0xb0c] ;  /* 0x00016180ff1477ac */ /* 0x000ee20008000800 */
[----:B------:R-:W4:Y:S01]  /*1160*/  LDCU UR6, c[0x0][0x370] ;  /* 0x00006e00ff0677ac */ /* 0x000f220008000800 */
[----:B------:R-:W1:Y:S01]  /*1170*/  LDCU UR7, c[0x0][0x374] ;  /* 0x00006e80ff0777ac */ /* 0x000e620008000800 */
[----:B------:R-:W1:Y:S01]  /*1180*/  LDCU UR21, c[0x0][0xb20] ;  /* 0x00016400ff1577ac */ /* 0x000e620008000800 */
[----:B--2---:R-:W-:Y:S02]  /*1190*/  UIMAD.WIDE.U32 UR4, UR30, UR12, URZ ;  /* 0x0000000c1e0472a5 */ /* 0x004fe4000f8e00ff */
[----:B---3--:R-:W-:Y:S01]  /*11a0*/  UISETP.NE.AND UP0, UPT, UR20, 0x1, UPT ;  /* 0x000000011400788c */ /* 0x008fe2000bf05270 */
[----:B------:R-:W2:Y:S01]  /*11b0*/  LDCU.64 UR8, c[0x0][0xb28] ;  /* 0x00016500ff0877ac */ /* 0x000ea20008000a00 */
[----:B----4-:R-:W-:-:S03]  /*11c0*/  UIMAD.WIDE.U32 UR10, UR6, UR12, URZ ;  /* 0x0000000c060a72a5 */ /* 0x010fc6000f8e00ff */
[----:B------:R-:W-:Y:S01]  /*11d0*/  UMOV UR4, UR5 ;  /* 0x0000000500047c82 */ /* 0x000fe20008000000 */
[----:B------:R-:W-:Y:S02]  /*11e0*/  UISETP.NE.AND UP2, UPT, UR19, 0x1, UPT ;  /* 0x000000011300788c */ /* 0x000fe4000bf45270 */
[----:B------:R-:W-:Y:S01]  /*11f0*/  USHF.R.U32.HI UR4, URZ, UR13, UR4 ;  /* 0x0000000dff047299 */ /* 0x000fe20008011604 */
[----:B------:R-:W-:Y:S01]  /*1200*/  UMOV UR10, UR11 ;  /* 0x0000000b000a7c82 */ /* 0x000fe20008000000 */
[----:B------:R-:W-:Y:S02]  /*1210*/  UIMAD.WIDE.U32 UR16, UR31, UR15, URZ ;  /* 0x0000000f1f1072a5 */ /* 0x000fe4000f8e00ff */
[----:B------:R-:W-:Y:S02]  /*1220*/  USEL UR5, UR30, UR4, !UP0 ;  /* 0x000000041e057287 */ /* 0x000fe4000c000000 */
[----:B------:R-:W-:Y:S02]  /*1230*/  @UP0 USHF.R.U32.HI UR6, URZ, UR13, UR10 ;  /* 0x0000000dff060299 */ /* 0x000fe4000801160a */
[----:B------:R-:W-:-:S02]  /*1240*/  UISETP.NE.AND UP0, UPT, UR14, 0x1, UPT ;  /* 0x000000010e00788c */ /* 0x000fc4000bf05270 */
[----:B-1----:R-:W-:Y:S02]  /*1250*/  UIMAD.WIDE.U32 UR10, UR7, UR15, URZ ;  /* 0x0000000f070a72a5 */ /* 0x002fe4000f8e00ff */
[----:B--2---:R-:W-:Y:S01]  /*1260*/  UIMAD.WIDE.U32 UR12, UR6, UR8, URZ ;  /* 0x00000008060c72a5 */ /* 0x004fe2000f8e00ff */
[----:B------:R-:W-:Y:S02]  /*1270*/  UMOV UR4, UR17 ;  /* 0x0000001100047c82 */ /* 0x000fe40008000000 */
[----:B------:R-:W-:Y:S02]  /*1280*/  USHF.R.U32.HI UR4, URZ, UR21, UR4 ;  /* 0x00000015ff047299 */ /* 0x000fe40008011604 */
[----:B------:R-:W-:Y:S02]  /*1290*/  UMOV UR10, UR11 ;  /* 0x0000000b000a7c82 */ /* 0x000fe40008000000 */
[----:B------:R-:W-:Y:S01]  /*12a0*/  UMOV UR12, UR13 ;  /* 0x0000000d000c7c82 */ /* 0x000fe20008000000 */
[----:B------:R-:W-:-:S02]  /*12b0*/  @UP0 USHF.R.U32.HI UR7, URZ, UR21, UR10 ;  /* 0x00000015ff070299 */ /* 0x000fc4000801160a */
[----:B------:R-:W-:Y:S02]  /*12c0*/  USEL UR4, UR31, UR4, !UP0 ;  /* 0x000000041f047287 */ /* 0x000fe4000c000000 */
[----:B------:R-:W-:Y:S02]  /*12d0*/  UIMAD.WIDE.U32 UR10, UR7, UR8, URZ ;  /* 0x00000008070a72a5 */ /* 0x000fe4000f8e00ff */
[----:B------:R-:W-:Y:S02]  /*12e0*/  @UP2 USHF.R.U32.HI UR6, URZ, UR9, UR12 ;  /* 0x00000009ff062299 */ /* 0x000fe4000801160c */
[----:B------:R-:W-:-:S03]  /*12f0*/  UIMAD.WIDE.U32 UR12, UR4, UR8, URZ ;  /* 0x00000008040c72a5 */ /* 0x000fc6000f8e00ff */
[----:B------:R-:W-:Y:S02]  /*1300*/  UMOV UR10, UR11 ;  /* 0x0000000b000a7c82 */ /* 0x000fe40008000000 */
[----:B------:R-:W-:Y:S02]  /*1310*/  @UP2 USHF.R.U32.HI UR7, URZ, UR9, UR10 ;  /* 0x00000009ff072299 */ /* 0x000fe4000801160a */
[----:B------:R-:W-:Y:S02]  /*1320*/  UIMAD UR10, UR6, UR19, URZ ;  /* 0x00000013060a72a4 */ /* 0x000fe4000f8e02ff */
[----:B------:R-:W-:-:S04]  /*1330*/  UIMAD UR7, UR7, UR19, URZ ;  /* 0x00000013070772a4 */ /* 0x000fc8000f8e02ff */
[----:B------:R-:W-:-:S03]  /*1340*/  UISETP.GE.AND UP0, UPT, UR4, UR7, UPT ;  /* 0x000000070400728c */ /* 0x000fc6000bf06270 */
[----:B------:R-:W-:Y:S01]  /*1350*/  UMOV UR7, UR13 ;  /* 0x0000000d00077c82 */ /* 0x000fe20008000000 */
[----:B------:R-:W-:Y:S02]  /*1360*/  UISETP.GE.OR UP0, UPT, UR5, UR10, UP0 ;  /* 0x0000000a0500728c */ /* 0x000fe40008706670 */
[----:B------:R-:W-:Y:S02]  /*1370*/  UIMAD.WIDE.U32 UR10, UR5, UR8, URZ ;  /* 0x00000008050a72a5 */ /* 0x000fe4000f8e00ff */
[----:B------:R-:W-:Y:S02]  /*1380*/  USHF.R.U32.HI UR7, URZ, UR9, UR7 ;  /* 0x00000009ff077299 */ /* 0x000fe40008011607 */
[----:B------:R-:W-:Y:S02]  /*1390*/  UIADD3 UR10, UPT, UPT, -UR4, URZ, URZ ;  /* 0x000000ff040a7290 */ /* 0x000fe4000fffe1ff */
[----:B------:R-:W-:Y:S02]  /*13a0*/  USEL UR7, UR4, UR7, !UP2 ;  /* 0x0000000704077287 */ /* 0x000fe4000d000000 */
[----:B------:R-:W-:Y:S01]  /*13b0*/  UIMAD UR10, UR14, UR10, UR31 ;  /* 0x0000000a0e0a72a4 */ /* 0x000fe2000f8e021f */
[----:B------:R-:W-:Y:S01]  /*13c0*/  @!UP0 UMOV UR8, UR11 ;  /* 0x0000000b00088c82 */ /* 0x000fe20008000000 */
[----:B------:R-:W-:-:S02]  /*13d0*/  UIADD3 UR11, UPT, UPT, -UR5, URZ, URZ ;  /* 0x000000ff050b7290 */ /* 0x000fc4000fffe1ff */
[----:B------:R-:W-:Y:S02]  /*13e0*/  @!UP0 USHF.R.U32.HI UR8, URZ, UR9, UR8 ;  /* 0x00000009ff088299 */ /* 0x000fe40008011608 */
[----:B------:R-:W-:Y:S02]  /*13f0*/  UIADD3 UR9, UPT, UPT, -UR7, URZ, URZ ;  /* 0x000000ff07097290 */ /* 0x000fe4000fffe1ff */
[----:B------:R-:W-:Y:S02]  /*1400*/  @!UP0 USEL UR8, UR5, UR8, !UP2 ;  /* 0x0000000805088287 */ /* 0x000fe4000d000000 */
[----:B------:R-:W-:Y:S02]  /*1410*/  UIMAD UR9, UR19, UR9, UR4 ;  /* 0x00000009130972a4 */ /* 0x000fe4000f8e0204 */
[----:B------:R-:W-:Y:S02]  /*1420*/  @!UP0 UIADD3 UR7, UPT, UPT, UR7, -UR8, URZ ;  /* 0x8000000807078290 */ /* 0x000fe4000fffe0ff */
[----:B------:R-:W-:-:S02]  /*1430*/  @!UP0 UIMAD UR6, UR9, UR6, UR8 ;  /* 0x00000006090682a4 */ /* 0x000fc4000f8e0208 */
[----:B------:R-:W-:Y:S02]  /*1440*/  @!UP0 UIMAD UR4, UR7, UR19, UR5 ;  /* 0x00000013070482a4 */ /* 0x000fe4000f8e0205 */
[----:B------:R-:W-:Y:S02]  /*1450*/  UIMAD UR30, UR20, UR11, UR30 ;  /* 0x0000000b141e72a4 */ /* 0x000fe4000f8e021e */
[----:B------:R-:W-:Y:S01]  /*1460*/  UIMAD UR31, UR4, UR14, UR10 ;  /* 0x0000000e041f72a4 */ /* 0x000fe2000f8e020a */
[----:B------:R-:W-:Y:S02]  /*1470*/  @!UP0 UMOV UR5, UR6 ;  /* 0x0000000600058c82 */ /* 0x000fe40008000000 */
[----:B------:R-:W-:-:S12]  /*1480*/  UIMAD UR30, UR5, UR20, UR30 ;  /* 0x00000014051e72a4 */ /* 0x000fd8000f8e021e */
.L_x_18:
[----:B------:R-:W-:-:S09]  /*1490*/  UISETP.NE.AND UP0, UPT, UR22, 0x1, UPT ;  /* 0x000000011600788c */ /* 0x000fd2000bf05270 */
[----:B------:R-:W-:Y:S05]  /*14a0*/  BRA.U UP0, `(.L_x_19) ;  /* 0x0000000100407547 */ /* 0x000fea000b800000 */
[----:B------:R-:W2:Y:S01]  /*14b0*/  LDCU.128 UR8, c[0x0][0xb10] ;  /* 0x00016200ff0877ac */ /* 0x000ea20008000c00 */
[----:B------:R-:W3:Y:S01]  /*14c0*/  LDCU UR12, c[0x0][0xb0c] ;  /* 0x00016180ff0c77ac */ /* 0x000ee20008000800 */
[----:B------:R-:W4:Y:S01]  /*14d0*/  LDCU UR13, c[0x0][0xb20] ;  /* 0x00016400ff0d77ac */ /* 0x000f220008000800 */
[----:B--2---:R-:W-:Y:S02]  /*14e0*/  UIMAD.WIDE.U32 UR4, UR30, UR8, URZ ;  /* 0x000000081e0472a5 */ /* 0x004fe4000f8e00ff */
[----:B------:R-:W-:Y:S02]  /*14f0*/  UIMAD.WIDE.U32 UR6, UR31, UR11, URZ ;  /* 0x0000000b1f0672a5 */ /* 0x000fe4000f8e00ff */
[----:B---3--:R-:W-:Y:S02]  /*1500*/  UISETP.NE.AND UP0, UPT, UR12, 0x1, UPT ;  /* 0x000000010c00788c */ /* 0x008fe4000bf05270 */
[----:B------:R-:W-:-:S03]  /*1510*/  USHF.R.U32.HI UR5, URZ, UR9, UR5 ;  /* 0x00000009ff057299 */ /* 0x000fc60008011605 */
[----:B------:R-:W-:Y:S01]  /*1520*/  UMOV UR4, UR7 ;  /* 0x0000000700047c82 */ /* 0x000fe20008000000 */
[----:B------:R-:W-:Y:S02]  /*1530*/  USEL UR5, UR30, UR5, !UP0 ;  /* 0x000000051e057287 */ /* 0x000fe4000c000000 */
[----:B------:R-:W-:Y:S02]  /*1540*/  UISETP.NE.AND UP0, UPT, UR10, 0x1, UPT ;  /* 0x000000010a00788c */ /* 0x000fe4000bf05270 */
[----:B----4-:R-:W-:-:S04]  /*1550*/  USHF.R.U32.HI UR4, URZ, UR13, UR4 ;  /* 0x0000000dff047299 */ /* 0x010fc80008011604 */
[----:B------:R-:W-:-:S04]  /*1560*/  USEL UR4, UR31, UR4, !UP0 ;  /* 0x000000041f047287 */ /* 0x000fc8000c000000 */
[----:B------:R-:W-:Y:S02]  /*1570*/  UIADD3 UR6, UPT, UPT, UR5, -UR4, URZ ;  /* 0x8000000405067290 */ /* 0x000fe4000fffe0ff */
[----:B------:R-:W-:Y:S02]  /*1580*/  UIADD3 UR4, UPT, UPT, -UR5, UR4, URZ ;  /* 0x0000000405047290 */ /* 0x000fe4000fffe1ff */
[----:B------:R-:W-:Y:S02]  /*1590*/  UIMAD UR31, UR6, UR10, UR31 ;  /* 0x0000000a061f72a4 */ /* 0x000fe4000f8e021f */
[----:B------:R-:W-:-:S12]  /*15a0*/  UIMAD UR30, UR4, UR12, UR30 ;  /* 0x0000000c041e72a4 */ /* 0x000fd8000f8e021e */
.L_x_19:
[----:B------:R-:W-:Y:S01]  /*15b0*/  UISETP.NE.AND UP0, UPT, UR18, 0x2, UPT ;  /* 0x000000021200788c */ /* 0x000fe2000bf05270 */
[----:B------:R-:W-:Y:S09]  /*15c0*/  BRA.U !UP5, `(.L_x_20) ;  /* 0x000000010d0c7547 */ /* 0x000ff2000b800000 */
[----:B------:R-:W-:Y:S01]  /*15d0*/  UCGABAR_WAIT ;  /* 0x0000000000007dc7 */ /* 0x000fe20008000000 */
[----:B------:R-:W-:Y:S01]  /*15e0*/  CCTL.IVALL ;  /* 0x00000000ff00798f */ /* 0x000fe20002000000 */
[----:B------:R-:W-:Y:S05]  /*15f0*/  BRA `(.L_x_21) ;  /* 0x0000000000047947 */ /* 0x000fea0003800000 */
.L_x_20:
[----:B------:R-:W-:Y:S06]  /*1600*/  BAR.SYNC.DEFER_BLOCKING 0x0 ;  /* 0x0000000000007b1d */ /* 0x000fec0000010000 */
.L_x_21:
[----:B------:R-:W-:Y:S05]  /*1610*/  BRA.U UP0, `(.L_x_22) ;  /* 0x0000001100bc7547 */ /* 0x000fea000b800000 */
[----:B------:R-:W2:Y:S01]  /*1620*/  LDCU UR6, c[0x0][0x38c] ;  /* 0x00007180ff0677ac */ /* 0x000ea20008000800 */
[----:B------:R-:W3:Y:S01]  /*1630*/  S2UR UR8, SR_CgaCtaId ;  /* 0x00000000000879c3 */ /* 0x000ee20000008800 */
[----:B------:R-:W-:Y:S01]  /*1640*/  PLOP3.LUT P1, PT, PT, PT, UP3, 0x80, 0x8 ;  /* 0x000000000008781c */ /* 0x000fe20003f2f038 */
[----:B------:R-:W-:Y:S01]  /*1650*/  IMAD.MOV.U32 R12, RZ, RZ, 0x1 ;  /* 0x00000001ff0c7424 */ /* 0x000fe200078e00ff */
[----:B------:R-:W-:Y:S01]  /*1660*/  UMOV UR7, 0x400 ;  /* 0x0000040000077882 */ /* 0x000fe20000000000 */
[----:B------:R-:W-:Y:S01]  /*1670*/  UISETP.NE.AND UP1, UPT, UR18, URZ, UPT ;  /* 0x000000ff1200728c */ /* 0x000fe2000bf25270 */
[----:B------:R-:W-:Y:S01]  /*1680*/  ISETP.EQ.OR P2, PT, R0, RZ, P3 ;  /* 0x000000ff0000720c */ /* 0x000fe20001f42670 */
[----:B------:R-:W-:Y:S01]  /*1690*/  USEL UR24, URZ, 0x1, UP6 ;  /* 0x00000001ff187887 */ /* 0x000fe2000b000000 */
[----:B------:R-:W-:Y:S02]  /*16a0*/  PLOP3.LUT P1, PT, P1, PT, PT, 0x8, 0x80 ;  /* 0x000000000080781c */ /* 0x000fe40000f2e170 */
[----:B------:R-:W-:Y:S01]  /*16b0*/  CS2R R10, SRZ ;  /* 0x00000000000a7805 */ /* 0x000fe2000001ff00 */
[----:B------:R-:W-:Y:S01]  /*16c0*/  IMAD.MOV.U32 R9, RZ, RZ, RZ ;  /* 0x000000ffff097224 */ /* 0x000fe200078e00ff */
[----:B------:R-:W4:Y:S01]  /*16d0*/  LDCU UR40, c[0x0][0x370] ;  /* 0x00006e00ff2877ac */ /* 0x000f220008000800 */
[----:B------:R-:W-:Y:S01]  /*16e0*/  IMAD.MOV.U32 R8, RZ, RZ, 0x1 ;  /* 0x00000001ff087424 */ /* 0x000fe200078e00ff */
[----:B------:R-:W1:Y:S01]  /*16f0*/  LDCU.64 UR26, c[0x0][0x348] ;  /* 0x00006900ff1a77ac */ /* 0x000e620008000a00 */
[----:B--2---:R-:W-:-:S02]  /*1700*/  UIADD3 UR5, UPT, UPT, UR6, 0x1f, URZ ;  /* 0x0000001f06057890 */ /* 0x004fc4000fffe0ff */
[----:B------:R-:W-:Y:S02]  /*1710*/  USHF.R.U32.HI UR45, URZ, 0x5, UR28 ;  /* 0x00000005ff2d7899 */ /* 0x000fe4000801161c */
[----:B------:R-:W-:Y:S02]  /*1720*/  USHF.R.S32.HI UR4, URZ, 0x1f, UR5 ;  /* 0x0000001fff047899 */ /* 0x000fe40008011405 */
[----:B---3--:R-:W-:Y:S02]  /*1730*/  ULEA UR7, UR8, UR7, 0x18 ;  /* 0x0000000708077291 */ /* 0x008fe4000f8ec0ff */
[----:B------:R-:W-:Y:S02]  /*1740*/  ULEA.HI UR4, UR4, UR5, URZ, 0x5 ;  /* 0x0000000504047291 */ /* 0x000fe4000f8f28ff */
[----:B------:R-:W-:Y:S02]  /*1750*/  UIADD3 UR46, UPT, UPT, UR6, 0x3e, URZ ;  /* 0x0000003e062e7890 */ /* 0x000fe4000fffe0ff */
[----:B------:R-:W-:-:S02]  /*1760*/  USHF.R.S32.HI UR43, URZ, 0x5, UR4 ;  /* 0x00000005ff2b7899 */ /* 0x000fc40008011404 */
[----:B------:R-:W-:Y:S02]  /*1770*/  UIADD3 UR4, UPT, UPT, UR6, -0x1, URZ ;  /* 0xffffffff06047890 */ /* 0x000fe4000fffe0ff */
[----:B------:R-:W-:Y:S02]  /*1780*/  UISETP.LT.U32.AND UP0, UPT, UR43, 0x4, UPT ;  /* 0x000000042b00788c */ /* 0x000fe4000bf01070 */
[----:B------:R-:W-:Y:S02]  /*1790*/  UISETP.GE.U32.AND UP2, UPT, UR4, -0x3f, UPT ;  /* 0xffffffc10400788c */ /* 0x000fe4000bf46070 */
[----:B------:R-:W-:Y:S01]  /*17a0*/  USEL UR41, UR43, 0x4, UP0 ;  /* 0x000000042b297887 */ /* 0x000fe20008000000 */
[----:B------:R-:W2:Y:S03]  /*17b0*/  LDCU UR39, c[0x0][0x374] ;  /* 0x00006e80ff2777ac */ /* 0x000ea60008000800 */
[----:B------:R-:W-:-:S02]  /*17c0*/  UIADD3 UR21, UPT, UPT, UR41, -0x1, URZ ;  /* 0xffffffff29157890 */ /* 0x000fc4000fffe0ff */
[----:B------:R-:W-:-:S03]  /*17d0*/  USEL UR24, UR24, 0x2, UP1 ;  /* 0x0000000218187887 */ /* 0x000fc60008800000 */
[----:B------:R-:W-:Y:S02]  /*17e0*/  @UP2 UIADD3 UR21, UPT, UPT, UR41, URZ, URZ ;  /* 0x000000ff29152290 */ /* 0x000fe4000fffe0ff */
[----:B------:R-:W-:Y:S02]  /*17f0*/  UIADD3 UR29, UPT, UPT, UR7, 0x8400, UR28 ;  /* 0x00008400071d7890 */ /* 0x000fe4000fffe01c */
[----:B------:R-:W-:Y:S02]  /*1800*/  UIADD3 UR44, UPT, UPT, UR43, -UR41, URZ ;  /* 0x800000292b2c7290 */ /* 0x000fe4000fffe0ff */
[----:B------:R-:W-:Y:S01]  /*1810*/  UIADD3 UR21, UPT, UPT, UR21, 0x1, URZ ;  /* 0x0000000115157890 */ /* 0x000fe2000fffe0ff */
[----:B-1--4-:R-:W-:-:S11]  /*1820*/  UMOV UR5, URZ ;  /* 0x000000ff00057c82 */ /* 0x012fd60008000000 */
.L_x_42:
[----:B-1----:R-:W1:Y:S02]  /*1830*/  S2UR UR4, SR_CgaCtaId ;  /* 0x00000000000479c3 */ /* 0x002e640000008800 */
[----:B-1----:R-:W-:-:S09]  /*1840*/  UISETP.NE.AND UP0, UPT, UR4, URZ, UPT ;  /* 0x000000ff0400728c */ /* 0x002fd2000bf05270 */
[----:B------:R-:W-:Y:S05]  /*1850*/  BRA.U UP0, `(.L_x_23) ;  /* 0x0000000100287547 */ /* 0x000fea000b800000 */
[----:B------:R-:W-:Y:S02]  /*1860*/  LEA R0, R9, UR7, 0x3 ;  /* 0x0000000709007c11 */ /* 0x000fe4000f8e18ff */
[----:B------:R-:W-:-:S04]  /*1870*/  SHF.L.U32 R3, R8, 0x1f, RZ ;  /* 0x0000001f08037819 */ /* 0x000fc800000006ff */
[----:B------:R-:W1:Y:S02]  /*1880*/  SYNCS.PHASECHK.TRANS64.TRYWAIT P0, [R0+URZ+0x100], R3 ;  /* 0x00010003000075a7 */ /* 0x000e6400080011ff */
[----:B-1----:R-:W-:Y:S05]  /*1890*/  @!P0 BRA `(.L_x_24) ;  /* 0x0000007c00648947 */ /* 0x002fea0003800000 */
.L_x_132:
[----:B------:R3:W-:Y:S01]  /*18a0*/  SYNCS.ARRIVE.TRANS64.A1T0 RZ, [R0+URZ+0xf0], RZ ;  /* 0x0000f0ff00ff79a7 */ /* 0x0007e200081000ff */
[----:B------:R-:W-:-:S05]  /*18b0*/  VIADD R9, R9, 0x1 ;  /* 0x0000000109097836 */ /* 0x000fca0000000000 */
[----:B------:R-:W-:-:S04]  /*18c0*/  ISETP.NE.AND P0, PT, R9, 0x2, PT ;  /* 0x000000020900780c */ /* 0x000fc80003f05270 */
[----:B-1----:R-:W-:Y:S02]  /*18d0*/  SEL R3, RZ, 0x1, P0 ;  /* 0x00000001ff037807 */ /* 0x002fe40000000000 */
[----:B------:R-:W-:Y:S02]  /*18e0*/  SEL R9, R9, RZ, P0 ;  /* 0x000000ff09097207 */ /* 0x000fe40000000000 */
[----:B------:R-:W-:-:S07]  /*18f0*/  LOP3.LUT R8, R8, R3, RZ, 0x3c, !PT ;  /* 0x0000000308087212 */ /* 0x000fce00078e3cff */
.L_x_23:
[----:B------:R-:W-:Y:S01]  /*1900*/  ULEA UR4, UR5, UR7, 0x3 ;  /* 0x0000000705047291 */ /* 0x000fe2000f8e18ff */
[----:B---3--:R-:W-:Y:S01]  /*1910*/  SHF.L.U32 R0, R12, 0x1f, RZ ;  /* 0x0000001f0c007819 */ /* 0x008fe200000006ff */
[----:B------:R-:W-:Y:S02]  /*1920*/  UISETP.GE.U32.AND UP0, UPT, UR46, 0x3f, UPT ;  /* 0x0000003f2e00788c */ /* 0x000fe4000bf06070 */
[----:B------:R-:W-:Y:S02]  /*1930*/  USHF.L.U32 UR35, UR30, 0x6, URZ ;  /* 0x000000061e237899 */ /* 0x000fe400080006ff */
[----:B------:R-:W-:Y:S01]  /*1940*/  ULEA UR19, UR31, UR45, 0x8 ;  /* 0x0000002d1f137291 */ /* 0x000fe2000f8e40ff */
[----:B------:R-:W-:Y:S02]  /*1950*/  UMOV UR13, URZ ;  /* 0x000000ff000d7c82 */ /* 0x000fe40008000000 */
[----:B------:R1:W3:Y:S02]  /*1960*/  SYNCS.PHASECHK.TRANS64.TRYWAIT P0, [UR4+0x20], R0 ;  /* 0x00002000ff0075a7 */ /* 0x0002e40008001104 */
[----:B------:R-:W-:Y:S07]  /*1970*/  BRA.U !UP0, `(.L_x_25) ;  /* 0x0000000108bc7547 */ /* 0x000fee000b800000 */
[----:B------:R-:W-:Y:S01]  /*1980*/  UMOV UR6, URZ ;  /* 0x000000ff00067c82 */ /* 0x000fe20008000000 */
[----:B------:R-:W-:-:S05]  /*1990*/  UMOV UR4, UR5 ;  /* 0x0000000500047c82 */ /* 0x000fca0008000000 */
.L_x_31:
[----:B------:R-:W-:Y:S01]  /*19a0*/  ULEA UR33, UR4, UR7, 0x3 ;  /* 0x0000000704217291 */ /* 0x000fe2000f8e18ff */
[----:B---3--:R-:W-:Y:S01]  /*19b0*/  @!P3 MOV R2, 0x2800 ;  /* 0x000028000002b802 */ /* 0x008fe20000000f00 */
[----:B-1-34-:R-:W-:Y:S10]  /*19c0*/  @P0 BRA `(.L_x_26) ;  /* 0x00000000000c0947 */ /* 0x01aff40003800000 */
[----:B------:R-:W-:-:S04]  /*19d0*/  SHF.L.U32 R3, R12, 0x1f, RZ ;  /* 0x0000001f0c037819 */ /* 0x000fc800000006ff */
[----:B------:R-:W3:Y:S02]  /*19e0*/  SYNCS.PHASECHK.TRANS64.TRYWAIT P0, [UR33+0x20], R3 ;  /* 0x00002003ff0075a7 */ /* 0x000ee40008001121 */
[----:B---3--:R-:W-:Y:S05]  /*19f0*/  @!P0 BRA `(.L_x_27) ;  /* 0x0000007c00208947 */ /* 0x008fea0003800000 */
.L_x_26:
[----:B------:R3:W-:Y:S01]  /*1a00*/  @!P3 SYNCS.ARRIVE.TRANS64 RZ, [UR33], R2 ;  /* 0x00000002ffffb9a7 */ /* 0x0007e20008000021 */
[----:B------:R-:W-:-:S04]  /*1a10*/  ULOP3.LUT UR5, UR24, 0x2, URZ, 0xfc, !UPT ;  /* 0x0000000218057892 */ /* 0x000fc8000f8efcff */
[----:B------:R-:W-:-:S09]  /*1a20*/  UISETP.NE.AND UP0, UPT, UR5, 0x2, UPT ;  /* 0x000000020500788c */ /* 0x000fd2000bf05270 */
[----:B------:R-:W-:Y:S05]  /*1a30*/  BRA.U UP0, `(.L_x_28) ;  /* 0x0000000100047547 */ /* 0x000fea000b800000 */
[----:B--2---:R-:W-:Y:S05]  /*1a40*/  BPT.TRAP 0x1 ;  /* 0x000000040000795c */ /* 0x004fea0000300000 */
.L_x_28:
[----:B------:R-:W-:Y:S04]  /*1a50*/  BSSY.RECONVERGENT B0, `(.L_x_29) ;  /* 0x0000003000007945 */ /* 0x000fe80003800200 */
[----:B------:R-:W-:Y:S05]  /*1a60*/  @P2 BRA `(.L_x_30) ;  /* 0x0000000000042947 */ /* 0x000fea0003800000 */
[----:B--2---:R-:W-:Y:S05]  /*1a70*/  BPT.TRAP 0x1 ;  /* 0x000000040000795c */ /* 0x004fea0000300000 */
.L_x_30:
[----:B--2---:R-:W-:Y:S05]  /*1a80*/  BSYNC.RECONVERGENT B0 ;  /* 0x0000000000007941 */ /* 0x004fea0003800200 */
.L_x_29:
[----:B------:R-:W-:Y:S02]  /*1a90*/  UIADD3 UR5, UPT, UPT, UR4, 0x1, URZ ;  /* 0x0000000104057890 */ /* 0x000fe4000fffe0ff */
[----:B------:R-:W-:Y:S02]  /*1aa0*/  USHF.L.U32 UR34, UR6, 0x5, URZ ;  /* 0x0000000506227899 */ /* 0x000fe400080006ff */
[----:B------:R-:W-:Y:S02]  /*1ab0*/  UISETP.NE.AND UP0, UPT, UR5, 0x4, UPT ;  /* 0x000000040500788c */ /* 0x000fe4000bf05270 */
[----:B------:R-:W-:Y:S02]  /*1ac0*/  UIADD3 UR6, UPT, UPT, UR6, 0x1, URZ ;  /* 0x0000000106067890 */ /* 0x000fe4000fffe0ff */
[----:B------:R-:W-:Y:S02]  /*1ad0*/  USEL UR9, URZ, 0x1, UP0 ;  /* 0x00000001ff097887 */ /* 0x000fe40008000000 */
[----:B------:R-:W-:-:S02]  /*1ae0*/  USEL UR5, UR5, URZ, UP0 ;  /* 0x000000ff05057287 */ /* 0x000fc40008000000 */
[----:B------:R-:W-:Y:S02]  /*1af0*/  ULEA UR32, UR4, UR7, 0xb ;  /* 0x0000000704207291 */ /* 0x000fe4000f8e58ff */
[----:B------:R-:W-:Y:S01]  /*1b00*/  ULEA UR8, UR5, UR7, 0x3 ;  /* 0x0000000705087291 */ /* 0x000fe2000f8e18ff */
[----:B------:R-:W-:Y:S01]  /*1b10*/  LOP3.LUT R12, R12, UR9, RZ, 0x3c, !PT ;  /* 0x000000090c0c7c12 */ /* 0x000fe2000f8e3cff */
[----:B------:R-:W-:Y:S02]  /*1b20*/  UIADD3 UR10, UP1, UPT, UR26, 0x80, URZ ;  /* 0x000000801a0a7890 */ /* 0x000fe4000ff3e0ff */
[----:B------:R-:W-:Y:S01]  /*1b30*/  ULEA UR16, UR4, UR28, 0xd ;  /* 0x0000001c04107291 */ /* 0x000fe2000f8e68ff */
[----:B-1----:R-:W-:Y:S01]  /*1b40*/  SHF.L.U32 R0, R12, 0x1f, RZ ;  /* 0x0000001f0c007819 */ /* 0x002fe200000006ff */
[----:B------:R-:W-:Y:S02]  /*1b50*/  UIADD3.X UR11, UPT, UPT, URZ, UR27, URZ, UP1, !UPT ;  /* 0x0000001bff0b7290 */ /* 0x000fe40008ffe4ff */
[----:B------:R-:W-:Y:S01]  /*1b60*/  UIADD3 UR32, UPT, UPT, UR32, 0x6400, URZ ;  /* 0x0000640020207890 */ /* 0x000fe2000fffe0ff */
[----:B------:R4:W1:Y:S01]  /*1b70*/  SYNCS.PHASECHK.TRANS64.TRYWAIT P0, [UR8+0x20], R0 ;  /* 0x00002000ff0075a7 */ /* 0x0008620008001108 */
[----:B------:R-:W-:-:S02]  /*1b80*/  UIADD3 UR8, UP0, UPT, UR26, 0x180, URZ ;  /* 0x000001801a087890 */ /* 0x000fc4000ff1e0ff */
[----:B------:R-:W-:Y:S02]  /*1b90*/  UIADD3 UR16, UPT, UPT, UR7, 0x8400, UR16 ;  /* 0x0000840007107890 */ /* 0x000fe4000fffe010 */
[----:B------:R-:W-:Y:S02]  /*1ba0*/  UIADD3.X UR9, UPT, UPT, URZ, UR27, URZ, UP0, !UPT ;  /* 0x0000001bff097290 */ /* 0x000fe400087fe4ff */
[----:B------:R-:W-:Y:S01]  /*1bb0*/  UISETP.NE.AND UP0, UPT, UR6, UR21, UPT ;  /* 0x000000150600728c */ /* 0x000fe2000bf05270 */
[----:B------:R-:W-:Y:S01]  /*1bc0*/  UMOV UR12, 0x0 ;  /* 0x00000000000c7882 */ /* 0x000fe20000000000 */
[----:B------:R-:W-:Y:S01]  /*1bd0*/  UMOV UR13, 0x10000000 ;  /* 0x10000000000d7882 */ /* 0x000fe20000000000 */
[----:B------:R-:W-:Y:S01]  /*1be0*/  UMOV UR4, 0x30000 ;  /* 0x0003000000047882 */ /* 0x000fe20000000000 */
[----:B------:R-:W-:Y:S01]  /*1bf0*/  UMOV UR20, UR36 ;  /* 0x0000002400147c82 */ /* 0x000fe20008000000 */
[----:B------:R-:W-:Y:S01]  /*1c00*/  UMOV UR17, UR33 ;  /* 0x0000002100117c82 */ /* 0x000fe20008000000 */
[----:B------:R-:W-:Y:S01]  /*1c10*/  UMOV UR18, UR34 ;  /* 0x0000002200127c82 */ /* 0x000fe20008000000 */
[----:B------:R-:W-:Y:S01]  /*1c20*/  UTMALDG.3D [UR32], [UR10], desc[UR12] ;  /* 0x00000c200a0075b4 */ /* 0x000fe20008011000 */
[----:B------:R2:W-:Y:S02]  /*1c30*/  UTMALDG.3D.MULTICAST [UR16], [UR8], UR4, desc[UR12] ;  /* 0x00000c10080073b4 */ /* 0x0005e40008011804 */
[----:B--2---:R-:W-:Y:S01]  /*1c40*/  UMOV UR13, UR21 ;  /* 0x00000015000d7c82 */ /* 0x004fe20008000000 */
[----:B------:R-:W-:Y:S01]  /*1c50*/  UMOV UR4, UR5 ;  /* 0x0000000500047c82 */ /* 0x000fe20008000000 */
[----:B------:R-:W-:Y:S05]  /*1c60*/  BRA.U UP0, `(.L_x_31) ;  /* 0xfffffffd004c7547 */ /* 0x000fea000b83ffff */
.L_x_25:
[----:B------:R-:W-:Y:S01]  /*1c70*/  ULEA UR4, UR5, UR7, 0x3 ;  /* 0x0000000705047291 */ /* 0x000fe2000f8e18ff */
[----:B-1--4-:R-:W-:Y:S01]  /*1c80*/  SHF.L.U32 R0, R12, 0x1f, RZ ;  /* 0x0000001f0c007819 */ /* 0x012fe200000006ff */
[----:B------:R-:W-:Y:S01]  /*1c90*/  @!P1 SYNCS.ARRIVE.TRANS64.A1T0 RZ, [UR7+0x88], RZ ;  /* 0x000088ffffff99a7 */ /* 0x000fe20008100007 */
[----:B------:R-:W-:-:S06]  /*1ca0*/  UISETP.GT.AND UP0, UPT, UR43, UR41, UPT ;  /* 0x000000292b00728c */ /* 0x000fcc000bf04270 */
[----:B---3--:R1:W3:Y:S03]  /*1cb0*/  SYNCS.PHASECHK.TRANS64.TRYWAIT P0, [UR4+0x20], R0 ;  /* 0x00002000ff0075a7 */ /* 0x0082e60008001104 */
[----:B------:R-:W-:Y:S05]  /*1cc0*/  BRA.U !UP0, `(.L_x_32) ;  /* 0x0000000108bc7547 */ /* 0x000fea000b800000 */
[----:B------:R-:W-:Y:S01]  /*1cd0*/  UIADD3 UR25, UPT, UPT, UR44, UR13, URZ ;  /* 0x0000000d2c197290 */ /* 0x000fe2000fffe0ff */
[----:B------:R-:W-:-:S11]  /*1ce0*/  UMOV UR4, UR5 ;  /* 0x0000000500047c82 */ /* 0x000fd60008000000 */
.L_x_38:
[----:B------:R-:W-:Y:S01]  /*1cf0*/  ULEA UR9, UR4, UR7, 0x3 ;  /* 0x0000000704097291 */ /* 0x000fe2000f8e18ff */
[----:B---3--:R-:W-:Y:S01]  /*1d00*/  @!P3 MOV R2, 0x2800 ;  /* 0x000028000002b802 */ /* 0x008fe20000000f00 */
[----:B-1-3--:R-:W-:Y:S10]  /*1d10*/  @P0 BRA `(.L_x_33) ;  /* 0x00000000000c0947 */ /* 0x00aff40003800000 */
[----:B------:R-:W-:-:S04]  /*1d20*/  SHF.L.U32 R3, R12, 0x1f, RZ ;  /* 0x0000001f0c037819 */ /* 0x000fc800000006ff */
[----:B------:R-:W3:Y:S02]  /*1d30*/  SYNCS.PHASECHK.TRANS64.TRYWAIT P0, [UR9+0x20], R3 ;  /* 0x00002003ff0075a7 */ /* 0x000ee40008001109 */
[----:B---3--:R-:W-:Y:S05]  /*1d40*/  @!P0 BRA `(.L_x_34) ;  /* 0x0000007800648947 */ /* 0x008fea0003800000 */
.L_x_33:
[----:B------:R3:W-:Y:S01]  /*1d50*/  @!P3 SYNCS.ARRIVE.TRANS64 RZ, [UR9], R2 ;  /* 0x00000002ffffb9a7 */ /* 0x0007e20008000009 */
[----:B------:R-:W-:-:S04]  /*1d60*/  ULOP3.LUT UR5, UR24, 0x2, URZ, 0xfc, !UPT ;  /* 0x0000000218057892 */ /* 0x000fc8000f8efcff */
[----:B------:R-:W-:-:S09]  /*1d70*/  UISETP.NE.AND UP0, UPT, UR5, 0x2, UPT ;  /* 0x000000020500788c */ /* 0x000fd2000bf05270 */
[----:B------:R-:W-:Y:S05]  /*1d80*/  BRA.U UP0, `(.L_x_35) ;  /* 0x0000000100047547 */ /* 0x000fea000b800000 */
[----:B--2---:R-:W-:Y:S05]  /*1d90*/  BPT.TRAP 0x1 ;  /* 0x000000040000795c */ /* 0x004fea0000300000 */
.L_x_35:
[----:B------:R-:W-:Y:S04]  /*1da0*/  BSSY.RECONVERGENT B0, `(.L_x_36) ;  /* 0x0000003000007945 */ /* 0x000fe80003800200 */
[----:B------:R-:W-:Y:S05]  /*1db0*/  @P2 BRA `(.L_x_37) ;  /* 0x0000000000042947 */ /* 0x000fea0003800000 */
[----:B--2---:R-:W-:Y:S05]  /*1dc0*/  BPT.TRAP 0x1 ;  /* 0x000000040000795c */ /* 0x004fea0000300000 */
.L_x_37:
[----:B--2---:R-:W-:Y:S05]  /*1dd0*/  BSYNC.RECONVERGENT B0 ;  /* 0x0000000000007941 */ /* 0x004fea0003800200 */
.L_x_36:
[----:B------:R-:W-:Y:S02]  /*1de0*/  UIADD3 UR5, UPT, UPT, UR4, 0x1, URZ ;  /* 0x0000000104057890 */ /* 0x000fe4000fffe0ff */
[----:B------:R-:W-:Y:S02]  /*1df0*/  UIADD3 UR14, UP1, UPT, UR26, 0x80, URZ ;  /* 0x000000801a0e7890 */ /* 0x000fe4000ff3e0ff */
[----:B------:R-:W-:Y:S02]  /*1e00*/  UISETP.NE.AND UP0, UPT, UR5, 0x4, UPT ;  /* 0x000000040500788c */ /* 0x000fe4000bf05270 */
[----:B------:R-:W-:Y:S02]  /*1e10*/  USHF.L.U32 UR10, UR13, 0x5, URZ ;  /* 0x000000050d0a7899 */ /* 0x000fe400080006ff */
[----:B------:R-:W-:Y:S02]  /*1e20*/  USEL UR8, URZ, 0x1, UP0 ;  /* 0x00000001ff087887 */ /* 0x000fe40008000000 */
[----:B------:R-:W-:-:S02]  /*1e30*/  USEL UR5, UR5, URZ, UP0 ;  /* 0x000000ff05057287 */ /* 0x000fc40008000000 */
[----:B------:R-:W-:Y:S02]  /*1e40*/  UIADD3 UR22, UP0, UPT, UR26, 0x180, URZ ;  /* 0x000001801a167890 */ /* 0x000fe4000ff1e0ff */
[----:B------:R-:W-:Y:S01]  /*1e50*/  LOP3.LUT R12, R12, UR8, RZ, 0x3c, !PT ;  /* 0x000000080c0c7c12 */ /* 0x000fe2000f8e3cff */
[----:B------:R-:W-:Y:S02]  /*1e60*/  ULEA UR8, UR4, UR7, 0xb ;  /* 0x0000000704087291 */ /* 0x000fe4000f8e58ff */
[----:B------:R-:W-:Y:S01]  /*1e70*/  ULEA UR6, UR5, UR7, 0x3 ;  /* 0x0000000705067291 */ /* 0x000fe2000f8e18ff */
[----:B-1----:R-:W-:Y:S01]  /*1e80*/  SHF.L.U32 R0, R12, 0x1f, RZ ;  /* 0x0000001f0c007819 */ /* 0x002fe200000006ff */
[----:B------:R-:W-:Y:S02]  /*1e90*/  UIADD3 UR8, UPT, UPT, UR8, 0x6400, URZ ;  /* 0x0000640008087890 */ /* 0x000fe4000fffe0ff */
[----:B------:R-:W-:Y:S02]  /*1ea0*/  UIADD3.X UR15, UPT, UPT, URZ, UR27, URZ, UP1, !UPT ;  /* 0x0000001bff0f7290 */ /* 0x000fe40008ffe4ff */
[----:B------:R-:W-:-:S02]  /*1eb0*/  ULEA UR16, UR4, UR29, 0xd ;  /* 0x0000001d04107291 */ /* 0x000fc4000f8e68ff */
[----:B------:R-:W-:Y:S01]  /*1ec0*/  UIADD3.X UR23, UPT, UPT, URZ, UR27, URZ, UP0, !UPT ;  /* 0x0000001bff177290 */ /* 0x000fe200087fe4ff */
[----:B------:R4:W1:Y:S01]  /*1ed0*/  SYNCS.PHASECHK.TRANS64.TRYWAIT P0, [UR6+0x20], R0 ;  /* 0x00002000ff0075a7 */ /* 0x0008620008001106 */
[----:B------:R-:W-:Y:S01]  /*1ee0*/  UMOV UR30, 0x0 ;  /* 0x00000000001e7882 */ /* 0x000fe20000000000 */
[----:B------:R-:W-:Y:S01]  /*1ef0*/  UMOV UR31, 0x10000000 ;  /* 0x10000000001f7882 */ /* 0x000fe20000000000 */
[----:B------:R-:W-:Y:S01]  /*1f00*/  UMOV UR11, UR35 ;  /* 0x00000023000b7c82 */ /* 0x000fe20008000000 */
[----:B------:R-:W-:Y:S01]  /*1f10*/  UMOV UR12, UR36 ;  /* 0x00000024000c7c82 */ /* 0x000fe20008000000 */
[----:B------:R-:W-:Y:S01]  /*1f20*/  UMOV UR6, 0x30000 ;  /* 0x0003000000067882 */ /* 0x000fe20000000000 */
[----:B------:R-:W-:Y:S01]  /*1f30*/  UMOV UR20, UR36 ;  /* 0x0000002400147c82 */ /* 0x000fe20008000000 */
[----:B------:R-:W-:Y:S01]  /*1f40*/  UMOV UR17, UR9 ;  /* 0x0000000900117c82 */ /* 0x000fe20008000000 */
[----:B------:R-:W-:Y:S01]  /*1f50*/  UMOV UR18, UR10 ;  /* 0x0000000a00127c82 */ /* 0x000fe20008000000 */
[----:B------:R4:W-:Y:S01]  /*1f60*/  UTMALDG.3D [UR8], [UR14], desc[UR30] ;  /* 0x00001e080e0075b4 */ /* 0x0009e20008011000 */
[----:B------:R-:W-:Y:S01]  /*1f70*/  UIADD3 UR13, UPT, UPT, UR13, 0x1, URZ ;  /* 0x000000010d0d7890 */ /* 0x000fe2000fffe0ff */
[----:B------:R-:W-:-:S03]  /*1f80*/  UMOV UR4, UR5 ;  /* 0x0000000500047c82 */ /* 0x000fc60008000000 */
[----:B------:R-:W-:Y:S01]  /*1f90*/  UISETP.NE.AND UP0, UPT, UR13, UR25, UPT ;  /* 0x000000190d00728c */ /* 0x000fe2000bf05270 */
[----:B------:R4:W-:Y:S08]  /*1fa0*/  UTMALDG.3D.MULTICAST [UR16], [UR22], UR6, desc[UR30] ;  /* 0x00001e10160073b4 */ /* 0x0009f00008011806 */
[----:B----4-:R-:W-:Y:S05]  /*1fb0*/  BRA.U UP0, `(.L_x_38) ;  /* 0xfffffffd004c7547 */ /* 0x010fea000b83ffff */
.L_x_32:
[C---:B------:R-:W-:Y:S01]  /*1fc0*/  LEA R3, R11.reuse, UR7, 0x3 ;  /* 0x000000070b037c11 */ /* 0x040fe2000f8e18ff */
[----:B------:R-:W-:Y:S01]  /*1fd0*/  NOP ;  /* 0x0000000000007918 */ /* 0x000fe20000000000 */
[----:B-1----:R-:W-:Y:S02]  /*1fe0*/  SHF.L.U32 R0, R10, 0x1f, RZ ;  /* 0x0000001f0a007819 */ /* 0x002fe400000006ff */
[----:B------:R-:W-:Y:S02]  /*1ff0*/  LEA R5, R11, UR7, 0x4 ;  /* 0x000000070b057c11 */ /* 0x000fe4000f8e20ff */
[----:B---3--:R-:W1:Y:S02]  /*2000*/  SYNCS.PHASECHK.TRANS64.TRYWAIT P0, [R3+URZ+0x90], R0 ;  /* 0x00009000030075a7 */ /* 0x008e6400080011ff */
[----:B-1----:R-:W-:Y:S05]  /*2010*/  @!P0 BRA `(.L_x_39) ;  /* 0x0000007400c88947 */ /* 0x002fea0003800000 */
.L_x_135:
[----:B------:R-:W3:Y:S01]  /*2020*/  LDS.128 R4, [R5+0x120] ;  /* 0x0001200005047984 */ /* 0x000ee20000000c00 */
[----:B------:R-:W-:Y:S01]  /*2030*/  UISETP.GE.AND UP0, UPT, UR42, 0x1, UPT ;  /* 0x000000012a00788c */ /* 0x000fe2000bf06270 */
[----:B------:R-:W-:Y:S01]  /*2040*/  @!PT LDS RZ, [RZ] ;  /* 0x00000000fffff984 */ /* 0x000fe20000000800 */
[----:B------:R-:W-:Y:S01]  /*2050*/  @!PT LDS RZ, [RZ] ;  /* 0x00000000fffff984 */ /* 0x000fe20000000800 */
[----:B------:R-:W-:Y:S01]  /*2060*/  @!PT LDS RZ, [RZ] ;  /* 0x00000000fffff984 */ /* 0x000fe20000000800 */
[----:B------:R-:W-:Y:S01]  /*2070*/  @!PT LDS RZ, [RZ] ;  /* 0x00000000fffff984 */ /* 0x000fe20000000800 */
[----:B------:R4:W-:Y:S06]  /*2080*/  MEMBAR.ALL.CTA ;  /* 0x0000000000007992 */ /* 0x0009ec0000008000 */
[----:B----4-:R-:W4:Y:S01]  /*2090*/  FENCE.VIEW.ASYNC.S ;  /* 0x00000000000073c6 */ /* 0x010f220000000000 */
[----:B---3--:R-:W-:-:S13]  /*20a0*/  LOP3.LUT P0, RZ, R6, 0x1, RZ, 0xc0, !PT ;  /* 0x0000000106ff7812 */ /* 0x008fda000780c0ff */
[----:B----4-:R-:W-:Y:S01]  /*20b0*/  VOTEU.ANY UP1, P0 ;  /* 0x0000000000ff7886 */ /* 0x010fe20000020100 */
[----:B------:R-:W-:-:S13]  /*20c0*/  PLOP3.LUT P0, PT, PT, PT, UP1, 0x80, 0x8 ;  /* 0x000000000008781c */ /* 0x000fda0003f0f018 */
[----:B-1----:R-:W-:Y:S02]  /*20d0*/  @P0 LOP3.LUT R0, R5, 0xffff, RZ, 0xc0, !PT ;  /* 0x0000ffff05000812 */ /* 0x002fe400078ec0ff */
[----:B------:R-:W-:Y:S02]  /*20e0*/  @P0 MOV R2, R4 ;  /* 0x0000000400020202 */ /* 0x000fe40000000f00 */
[----:B------:R-:W-:Y:S01]  /*20f0*/  @P0 R2UR UR6, R0 ;  /* 0x00000000000602ca */ /* 0x000fe200000e0000 */
[----:B------:R-:W-:Y:S01]  /*2100*/  VIADD R0, R3, 0xa0 ;  /* 0x000000a003007836 */ /* 0x000fe20000000000 */
[----:B------:R-:W-:Y:S02]  /*2110*/  @P0 SHF.R.U32.HI R4, RZ, 0x10, R5 ;  /* 0x00000010ff040819 */ /* 0x000fe40000011605 */
[----:B------:R-:W-:Y:S02]  /*2120*/  @P0 R2UR UR8, R2 ;  /* 0x00000000020802ca */ /* 0x000fe400000e0000 */
[----:B------:R-:W-:-:S02]  /*2130*/  PRMT R0, RZ, 0x654, R0 ;  /* 0x00000654ff007816 */ /* 0x000fc40000000000 */
[----:B------:R-:W-:Y:S02]  /*2140*/  @P0 R2UR UR4, R4 ;  /* 0x00000000040402ca */ /* 0x000fe400000e0000 */
[----:B------:R1:W-:Y:S03]  /*2150*/  SYNCS.ARRIVE.TRANS64.RED.A1T0 RZ, [R0+URZ], RZ ;  /* 0x000000ff00ff79a7 */ /* 0x0003e600081004ff */
[----:B------:R-:W-:-:S04]  /*2160*/  @UP1 UMOV UR37, UR6 ;  /* 0x0000000600251c82 */ /* 0x000fc80008000000 */
[----:B------:R-:W-:-:S04]  /*2170*/  @UP1 UMOV UR38, UR8 ;  /* 0x0000000800261c82 */ /* 0x000fc80008000000 */
[----:B------:R-:W-:Y:S01]  /*2180*/  @UP1 UMOV UR36, UR4 ;  /* 0x0000000400241c82 */ /* 0x000fe20008000000 */
[----:B------:R-:W-:Y:S05]  /*2190*/  BRA.U !UP0, `(.L_x_40) ;  /* 0x0000000108d47547 */ /* 0x000fea000b800000 */
[----:B------:R-:W2:Y:S01]  /*21a0*/  LDCU.128 UR12, c[0x0][0xb10] ;  /* 0x00016200ff0c77ac */ /* 0x000ea20008000c00 */
[----:B------:R-:W3:Y:S01]  /*21b0*/  LDCU UR25, c[0x0][0xb20] ;  /* 0x00016400ff1977ac */ /* 0x000ee20008000800 */
[----:B------:R-:W4:Y:S01]  /*21c0*/  LDCU UR20, c[0x0][0xb0c] ;  /* 0x00016180ff1477ac */ /* 0x000f220008000800 */
[----:B------:R-:W1:Y:S01]  /*21d0*/  LDCU.64 UR10, c[0x0][0xb28] ;  /* 0x00016500ff0a77ac */ /* 0x000e620008000a00 */
[----:B------:R-:W-:Y:S02]  /*21e0*/  UISETP.NE.AND UP3, UPT, UR42, 0x1, UPT ;  /* 0x000000012a00788c */ /* 0x000fe4000bf65270 */
[----:B--2---:R-:W-:Y:S02]  /*21f0*/  UIMAD.WIDE.U32 UR16, UR39, UR15, URZ ;  /* 0x0000000f271072a5 */ /* 0x004fe4000f8e00ff */
[----:B------:R-:W-:Y:S02]  /*2200*/  UIMAD.WIDE.U32 UR8, UR40, UR12, URZ ;  /* 0x0000000c280872a5 */ /* 0x000fe4000f8e00ff */
[----:B------:R-:W-:-:S02]  /*2210*/  UISETP.NE.AND UP0, UPT, UR14, 0x1, UPT ;  /* 0x000000010e00788c */ /* 0x000fc4000bf05270 */
[----:B------:R-:W-:Y:S01]  /*2220*/  UIMAD.WIDE.U32 UR22, UR37, UR15, URZ ;  /* 0x0000000f251672a5 */ /* 0x000fe2000f8e00ff */
[----:B------:R-:W-:Y:S02]  /*2230*/  UMOV UR16, UR17 ;  /* 0x0000001100107c82 */ /* 0x000fe40008000000 */
[----:B------:R-:W-:Y:S01]  /*2240*/  UMOV UR8, UR9 ;  /* 0x0000000900087c82 */ /* 0x000fe20008000000 */
[----:B---3--:R-:W-:Y:S02]  /*2250*/  USHF.R.U32.HI UR16, URZ, UR25, UR16 ;  /* 0x00000019ff107299 */ /* 0x008fe40008011610 */
[----:B----4-:R-:W-:Y:S02]  /*2260*/  UISETP.NE.AND UP2, UPT, UR20, 0x1, UPT ;  /* 0x000000011400788c */ /* 0x010fe4000bf45270 */
[----:B------:R-:W-:Y:S02]  /*2270*/  USHF.R.U32.HI UR8, URZ, UR13, UR8 ;  /* 0x0000000dff087299 */ /* 0x000fe40008011608 */
[----:B------:R-:W-:-:S02]  /*2280*/  USEL UR6, UR39, UR16, !UP0 ;  /* 0x0000001027067287 */ /* 0x000fc4000c000000 */
[----:B------:R-:W-:Y:S02]  /*2290*/  USEL UR8, UR40, UR8, !UP2 ;  /* 0x0000000828087287 */ /* 0x000fe4000d000000 */
[----:B-1----:R-:W-:Y:S01]  /*22a0*/  UIMAD.WIDE.U32 UR16, UR6, UR10, URZ ;  /* 0x0000000a061072a5 */ /* 0x002fe2000f8e00ff */
[----:B------:R-:W-:Y:S01]  /*22b0*/  UMOV UR4, UR23 ;  /* 0x0000001700047c82 */ /* 0x000fe20008000000 */
[----:B------:R-:W-:Y:S02]  /*22c0*/  UIMAD.WIDE.U32 UR18, UR38, UR12, URZ ;  /* 0x0000000c261272a5 */ /* 0x000fe4000f8e00ff */
[----:B------:R-:W-:-:S03]  /*22d0*/  UIMAD.WIDE.U32 UR22, UR8, UR10, URZ ;  /* 0x0000000a081672a5 */ /* 0x000fc6000f8e00ff */
[----:B------:R-:W-:Y:S01]  /*22e0*/  UMOV UR16, UR17 ;  /* 0x0000001100107c82 */ /* 0x000fe20008000000 */
[----:B------:R-:W-:Y:S02]  /*22f0*/  USHF.R.U32.HI UR4, URZ, UR25, UR4 ;  /* 0x00000019ff047299 */ /* 0x000fe40008011604 */
[----:B------:R-:W-:Y:S01]  /*2300*/  @UP3 USHF.R.U32.HI UR6, URZ, UR11, UR16 ;  /* 0x0000000bff063299 */ /* 0x000fe20008011610 */
[----:B------:R-:W-:Y:S01]  /*2310*/  UMOV UR18, UR19 ;  /* 0x0000001300127c82 */ /* 0x000fe20008000000 */
[----:B------:R-:W-:Y:S01]  /*2320*/  UMOV UR22, UR23 ;  /* 0x0000001700167c82 */ /* 0x000fe20008000000 */
[----:B------:R-:W-:Y:S02]  /*2330*/  USHF.R.U32.HI UR13, URZ, UR13, UR18 ;  /* 0x0000000dff0d7299 */ /* 0x000fe40008011612 */
[----:B------:R-:W-:Y:S02]  /*2340*/  USEL UR4, UR37, UR4, !UP0 ;  /* 0x0000000425047287 */ /* 0x000fe4000c000000 */
[----:B------:R-:W-:-:S02]  /*2350*/  @UP3 USHF.R.U32.HI UR8, URZ, UR11, UR22 ;  /* 0x0000000bff083299 */ /* 0x000fc40008011616 */
[----:B------:R-:W-:Y:S02]  /*2360*/  UIMAD UR9, UR42, UR6, URZ ;  /* 0x000000062a0972a4 */ /* 0x000fe4000f8e02ff */
[----:B------:R-:W-:Y:S02]  /*2370*/  USEL UR6, UR38, UR13, !UP2 ;  /* 0x0000000d26067287 */ /* 0x000fe4000d000000 */
[----:B------:R-:W-:Y:S02]  /*2380*/  UIMAD UR12, UR42, UR8, URZ ;  /* 0x000000082a0c72a4 */ /* 0x000fe4000f8e02ff */
[----:B------:R-:W-:Y:S02]  /*2390*/  UISETP.GE.AND UP0, UPT, UR4, UR9, UPT ;  /* 0x000000090400728c */ /* 0x000fe4000bf06270 */
[----:B------:R-:W-:Y:S02]  /*23a0*/  UIMAD.WIDE.U32 UR16, UR4, UR10, URZ ;  /* 0x0000000a041072a5 */ /* 0x000fe4000f8e00ff */
[----:B------:R-:W-:-:S02]  /*23b0*/  UISETP.GE.OR UP0, UPT, UR6, UR12, UP0 ;  /* 0x0000000c0600728c */ /* 0x000fc40008706670 */
[----:B------:R-:W-:Y:S02]  /*23c0*/  UIMAD.WIDE.U32 UR12, UR6, UR10, URZ ;  /* 0x0000000a060c72a5 */ /* 0x000fe4000f8e00ff */
[----:B------:R-:W-:Y:S01]  /*23d0*/  UIADD3 UR15, UPT, UPT, -UR4, URZ, URZ ;  /* 0x000000ff040f7290 */ /* 0x000fe2000fffe1ff */
[----:B------:R-:W-:Y:S01]  /*23e0*/  UMOV UR10, UR17 ;  /* 0x00000011000a7c82 */ /* 0x000fe20008000000 */
[----:B------:R-:W-:Y:S02]  /*23f0*/  UIADD3 UR12, UPT, UPT, -UR6, URZ, URZ ;  /* 0x000000ff060c7290 */ /* 0x000fe4000fffe1ff */
[----:B------:R-:W-:-:S03]  /*2400*/  USHF.R.U32.HI UR10, URZ, UR11, UR10 ;  /* 0x0000000bff0a7299 */ /* 0x000fc6000801160a */
[----:B------:R-:W-:Y:S01]  /*2410*/  @!UP0 UMOV UR9, UR13 ;  /* 0x0000000d00098c82 */ /* 0x000fe20008000000 */
[----:B------:R-:W-:Y:S02]  /*2420*/  UIMAD UR15, UR14, UR15, UR37 ;  /* 0x0000000f0e0f72a4 */ /* 0x000fe4000f8e0225 */
[----:B------:R-:W-:Y:S02]  /*2430*/  USEL UR10, UR4, UR10, !UP3 ;  /* 0x0000000a040a7287 */ /* 0x000fe4000d800000 */
[----:B------:R-:W-:Y:S02]  /*2440*/  @!UP0 USHF.R.U32.HI UR9, URZ, UR11, UR9 ;  /* 0x0000000bff098299 */ /* 0x000fe40008011609 */
[----:B------:R-:W-:Y:S02]  /*2450*/  UIADD3 UR11, UPT, UPT, -UR10, URZ, URZ ;  /* 0x000000ff0a0b7290 */ /* 0x000fe4000fffe1ff */
[----:B------:R-:W-:Y:S02]  /*2460*/  @!UP0 USEL UR9, UR6, UR9, !UP3 ;  /* 0x0000000906098287 */ /* 0x000fe4000d800000 */
[----:B------:R-:W-:-:S02]  /*2470*/  UIMAD UR11, UR42, UR11, UR4 ;  /* 0x0000000b2a0b72a4 */ /* 0x000fc4000f8e0204 */
[----:B------:R-:W-:Y:S02]  /*2480*/  @!UP0 UIADD3 UR10, UPT, UPT, UR10, -UR9, URZ ;  /* 0x800000090a0a8290 */ /* 0x000fe4000fffe0ff */
[----:B------:R-:W-:Y:S02]  /*2490*/  @!UP0 UIMAD UR9, UR11, UR8, UR9 ;  /* 0x000000080b0982a4 */ /* 0x000fe4000f8e0209 */
[----:B------:R-:W-:Y:S02]  /*24a0*/  @!UP0 UIMAD UR4, UR42, UR10, UR6 ;  /* 0x0000000a2a0482a4 */ /* 0x000fe4000f8e0206 */
[----:B------:R-:W-:Y:S02]  /*24b0*/  UIMAD UR8, UR20, UR12, UR38 ;  /* 0x0000000c140872a4 */ /* 0x000fe4000f8e0226 */
[----:B------:R-:W-:Y:S01]  /*24c0*/  UIMAD UR37, UR4, UR14, UR15 ;  /* 0x0000000e042572a4 */ /* 0x000fe2000f8e020f */
[----:B------:R-:W-:Y:S02]  /*24d0*/  @!UP0 UMOV UR6, UR9 ;  /* 0x0000000900068c82 */ /* 0x000fe40008000000 */
[----:B------:R-:W-:-:S12]  /*24e0*/  UIMAD UR38, UR6, UR20, UR8 ;  /* 0x00000014062672a4 */ /* 0x000fd8000f8e0208 */
.L_x_40:
[----:B------:R-:W3:Y:S02]  /*24f0*/  LDCU UR4, c[0x0][0xb30] ;  /* 0x00016600ff0477ac */ /* 0x000ee40008000800 */
[----:B---3--:R-:W-:-:S09]  /*2500*/  UISETP.NE.AND UP0, UPT, UR4, 0x1, UPT ;  /* 0x000000010400788c */ /* 0x008fd2000bf05270 */
[----:B------:R-:W-:Y:S05]  /*2510*/  BRA.U UP0, `(.L_x_41) ;  /* 0x0000000100447547 */ /* 0x000fea000b800000 */
[----:B------:R-:W3:Y:S01]  /*2520*/  LDCU.128 UR12, c[0x0][0xb10] ;  /* 0x00016200ff0c77ac */ /* 0x000ee20008000c00 */
[----:B------:R-:W4:Y:S01]  /*2530*/  LDCU UR16, c[0x0][0xb0c] ;  /* 0x00016180ff1077ac */ /* 0x000f220008000800 */
[----:B------:R-:W1:Y:S01]  /*2540*/  LDCU UR17, c[0x0][0xb20] ;  /* 0x00016400ff1177ac */ /* 0x000e620008000800 */
[----:B---3--:R-:W-:Y:S02]  /*2550*/  UIMAD.WIDE.U32 UR10, UR38, UR12, URZ ;  /* 0x0000000c260a72a5 */ /* 0x008fe4000f8e00ff */
[----:B------:R-:W-:Y:S02]  /*2560*/  UIMAD.WIDE.U32 UR8, UR37, UR15, URZ ;  /* 0x0000000f250872a5 */ /* 0x000fe4000f8e00ff */
[----:B----4-:R-:W-:Y:S02]  /*2570*/  UISETP.NE.AND UP2, UPT, UR16, 0x1, UPT ;  /* 0x000000011000788c */ /* 0x010fe4000bf45270 */
[----:B------:R-:W-:Y:S01]  /*2580*/  UISETP.NE.AND UP0, UPT, UR14, 0x1, UPT ;  /* 0x000000010e00788c */ /* 0x000fe2000bf05270 */
[----:B------:R-:W-:-:S02]  /*2590*/  UMOV UR6, UR11 ;  /* 0x0000000b00067c82 */ /* 0x000fc40008000000 */
[----:B------:R-:W-:Y:S01]  /*25a0*/  UMOV UR4, UR9 ;  /* 0x0000000900047c82 */ /* 0x000fe20008000000 */
[----:B------:R-:W-:Y:S02]  /*25b0*/  USHF.R.U32.HI UR6, URZ, UR13, UR6 ;  /* 0x0000000dff067299 */ /* 0x000fe40008011606 */
[----:B-1----:R-:W-:Y:S02]  /*25c0*/  USHF.R.U32.HI UR4, URZ, UR17, UR4 ;  /* 0x00000011ff047299 */ /* 0x002fe40008011604 */
[----:B------:R-:W-:Y:S02]  /*25d0*/  USEL UR6, UR38, UR6, !UP2 ;  /* 0x0000000626067287 */ /* 0x000fe4000d000000 */
[----:B------:R-:W-:-:S04]  /*25e0*/  USEL UR4, UR37, UR4, !UP0 ;  /* 0x0000000425047287 */ /* 0x000fc8000c000000 */
[----:B------:R-:W-:Y:S02]  /*25f0*/  UIADD3 UR8, UPT, UPT, UR6, -UR4, URZ ;  /* 0x8000000406087290 */ /* 0x000fe4000fffe0ff */
[----:B------:R-:W-:Y:S02]  /*2600*/  UIADD3 UR4, UPT, UPT, -UR6, UR4, URZ ;  /* 0x0000000406047290 */ /* 0x000fe4000fffe1ff */
[----:B------:R-:W-:Y:S02]  /*2610*/  UIMAD UR37, UR8, UR14, UR37 ;  /* 0x0000000e082572a4 */ /* 0x000fe4000f8e0225 */
[----:B------:R-:W-:-:S12]  /*2620*/  UIMAD UR38, UR4, UR16, UR38 ;  /* 0x00000010042672a4 */ /* 0x000fd8000f8e0226 */
.L_x_41:
[----:B------:R-:W-:Y:S01]  /*2630*/  VIADD R11, R11, 0x1 ;  /* 0x000000010b0b7836 */ /* 0x000fe20000000000 */
[----:B------:R-:W-:Y:S01]  /*2640*/  R2UR UR4, R87 ;  /* 0x00000000570472ca */ /* 0x000fe200000e0000 */
[----:B------:R-:W-:Y:S01]  /*2650*/  UIADD3 UR31, UPT, UPT, UR37, UR59, URZ ;  /* 0x0000003b251f7290 */ /* 0x000fe2000fffe0ff */
[----:B------:R-:W-:Y:S02]  /*2660*/  PLOP3.LUT P1, PT, PT, PT, PT, 0x80, 0x8 ;  /* 0x000000000008781c */ /* 0x000fe40003f2f070 */
[----:B------:R-:W-:-:S04]  /*2670*/  ISETP.NE.AND P0, PT, R11, 0x2, PT ;  /* 0x000000020b00780c */ /* 0x000fc80003f05270 */
[----:B------:R-:W-:Y:S02]  /*2680*/  SEL R3, RZ, 0x1, P0 ;  /* 0x00000001ff037807 */ /* 0x000fe40000000000 */
[----:B------:R-:W-:Y:S02]  /*2690*/  SEL R11, R11, RZ, P0 ;  /* 0x000000ff0b0b7207 */ /* 0x000fe40000000000 */
[----:B------:R-:W-:Y:S01]  /*26a0*/  LOP3.LUT R10, R10, R3, RZ, 0x3c, !PT ;  /* 0x000000030a0a7212 */ /* 0x000fe200078e3cff */
[----:B------:R-:W-:Y:S01]  /*26b0*/  UIADD3 UR30, UPT, UPT, UR38, UR4, URZ ;  /* 0x00000004261e7290 */ /* 0x000fe2000fffe0ff */
[----:B------:R-:W-:Y:S11]  /*26c0*/  BRA.U UP1, `(.L_x_42) ;  /* 0xfffffff101587547 */ /* 0x000ff6000b83ffff */
[----:B------:R-:W-:Y:S01]  /*26d0*/  UIADD3 UR7, UPT, UPT, UR7, 0x20, URZ ;  /* 0x0000002007077890 */ /* 0x000fe2000fffe0ff */
[----:B------:R-:W-:-:S03]  /*26e0*/  SHF.L.U32 R3, R12, 0x1f, RZ ;  /* 0x0000001f0c037819 */ /* 0x000fc600000006ff */
[----:B------:R-:W-:-:S09]  /*26f0*/  ULEA UR4, UR5, UR7, 0x3 ;  /* 0x0000000705047291 */ /* 0x000fd2000f8e18ff */
[----:B------:R-:W3:Y:S02]  /*2700*/  SYNCS.PHASECHK.TRANS64.TRYWAIT P0, [UR4], R3 ;  /* 0x00000003ff0075a7 */ /* 0x000ee40008001104 */
[----:B---3--:R-:W-:Y:S05]  /*2710*/  @!P0 BRA `(.L_x_43) ;  /* 0x00000070001c8947 */ /* 0x008fea0003800000 */
.L_x_137:
[----:B------:R-:W-:-:S04]  /*2720*/  UIADD3 UR4, UPT, UPT, UR5, 0x1, URZ ;  /* 0x0000000105047890 */ /* 0x000fc8000fffe0ff */
[----:B------:R-:W-:-:S04]  /*2730*/  UISETP.NE.AND UP0, UPT, UR4, 0x4, UPT ;  /* 0x000000040400788c */ /* 0x000fc8000bf05270 */
[----:B------:R-:W-:Y:S02]  /*2740*/  USEL UR6, URZ, 0x1, UP0 ;  /* 0x00000001ff067887 */ /* 0x000fe40008000000 */
[----:B------:R-:W-:-:S04]  /*2750*/  USEL UR4, UR4, URZ, UP0 ;  /* 0x000000ff04047287 */ /* 0x000fc80008000000 */
[----:B------:R-:W-:Y:S01]  /*2760*/  ULEA UR5, UR4, UR7, 0x3 ;  /* 0x0000000704057291 */ /* 0x000fe2000f8e18ff */
[----:B------:R-:W-:-:S04]  /*2770*/  LOP3.LUT R2, R12, UR6, RZ, 0x3c, !PT ;  /* 0x000000060c027c12 */ /* 0x000fc8000f8e3cff */
[----:B-1----:R-:W-:-:S04]  /*2780*/  SHF.L.U32 R3, R2, 0x1f, RZ ;  /* 0x0000001f02037819 */ /* 0x002fc800000006ff */
[----:B------:R-:W1:Y:S02]  /*2790*/  SYNCS.PHASECHK.TRANS64.TRYWAIT P0, [UR5], R3 ;  /* 0x00000003ff0075a7 */ /* 0x000e640008001105 */
[----:B-1----:R-:W-:Y:S05]  /*27a0*/  @!P0 BRA `(.L_x_44) ;  /* 0x0000007000108947 */ /* 0x002fea0003800000 */
.L_x_139:
        /* <DEDUP_REMOVED lines=9> */
.L_x_141:
[----:B------:R-:W-:-:S04]  /*2840*/  UIADD3 UR4, UPT, UPT, UR4, 0x1, URZ ;  /* 0x0000000104047890 */ /* 0x000fc8000fffe0ff */
[----:B------:R-:W-:-:S04]  /*2850*/  UISETP.NE.AND UP0, UPT, UR4, 0x4, UPT ;  /* 0x000000040400788c */ /* 0x000fc8000bf05270 */
[----:B------:R-:W-:Y:S02]  /*2860*/  USEL UR5, URZ, 0x1, UP0 ;  /* 0x00000001ff057887 */ /* 0x000fe40008000000 */
[----:B------:R-:W-:-:S04]  /*2870*/  USEL UR4, UR4, URZ, UP0 ;  /* 0x000000ff04047287 */ /* 0x000fc80008000000 */
[----:B------:R-:W-:Y:S01]  /*2880*/  ULEA UR4, UR4, UR7, 0x3 ;  /* 0x0000000704047291 */ /* 0x000fe2000f8e18ff */
[----:B-1----:R-:W-:-:S04]  /*2890*/  LOP3.LUT R3, R2, UR5, RZ, 0x3c, !PT ;  /* 0x0000000502037c12 */ /* 0x002fc8000f8e3cff */
[----:B------:R-:W-:Y:S01]  /*28a0*/  SHF.L.U32 R3, R3, 0x1f, RZ ;  /* 0x0000001f03037819 */ /* 0x000fe200000006ff */
[----:B------:R-:W-:-:S07]  /*28b0*/  IMAD.U32 R0, RZ, RZ, UR4 ;  /* 0x00000004ff007e24 */ /* 0x000fce000f8e00ff */
.L_x_46:
[----:B-1----:R1:W3:Y:S02]  /*28c0*/  SYNCS.PHASECHK.TRANS64.TRYWAIT P0, [R0+URZ], R3 ;  /* 0x00000003000075a7 */ /* 0x0022e400080011ff */
[----:B---3--:R-:W-:Y:S05]  /*28d0*/  @!P0 NANOSLEEP.SYNCS 0x989680 ;  /* 0x009896800000895d */ /* 0x008fea0003900000 */
[----:B------:R-:W3:Y:S02]  /*28e0*/  @!P0 SYNCS.PHASECHK.TRANS64 P0, [R0+URZ], R3 ;  /* 0x00000003000085a7 */ /* 0x000ee400080010ff */
[----:B--23--:R-:W-:Y:S05]  /*28f0*/  @P0 EXIT ;  /* 0x000000000000094d */ /* 0x00cfea0003800000 */
[----:B------:R-:W-:Y:S05]  /*2900*/  BRA `(.L_x_46) ;  /* 0xfffffffc00ec7947 */ /* 0x000fea000383ffff */
.L_x_22:
[----:B------:R-:W2:Y:S02]  /*2910*/  S2UR UR4, SR_CgaCtaId ;  /* 0x00000000000479c3 */ /* 0x000ea40000008800 */
[----:B--2---:R-:W-:-:S04]  /*2920*/  UISETP.NE.AND UP0, UPT, UR4, URZ, UPT ;  /* 0x000000ff0400728c */ /* 0x004fc8000bf05270 */
[----:B------:R-:W-:-:S09]  /*2930*/  UISETP.NE.OR UP0, UPT, UR18, 0x1, UP0 ;  /* 0x000000011200788c */ /* 0x000fd20008705670 */
[----:B------:R-:W-:Y:S05]  /*2940*/  BRA.U UP0, `(.L_x_47) ;  /* 0x00000005004c7547 */ /* 0x000fea000b800000 */
[----:B------:R-:W2:Y:S01]  /*2950*/  S2UR UR5, SR_CgaCtaId ;  /* 0x00000000000579c3 */ /* 0x000ea20000008800 */
[----:B------:R-:W-:Y:S01]  /*2960*/  UMOV UR4, 0x400 ;  /* 0x0000040000047882 */ /* 0x000fe20000000000 */
[----:B------:R-:W-:Y:S01]  /*2970*/  ISETP.GE.U32.AND P2, PT, R0, 0x2, PT ;  /* 0x000000020000780c */ /* 0x000fe20003f46070 */
[----:B------:R-:W-:Y:S01]  /*2980*/  IMAD.MOV.U32 R12, RZ, RZ, 0x1 ;  /* 0x00000001ff0c7424 */ /* 0x000fe200078e00ff */
[----:B------:R-:W-:Y:S02]  /*2990*/  CS2R R10, SRZ ;  /* 0x00000000000a7805 */ /* 0x000fe4000001ff00 */
[----:B------:R-:W-:Y:S01]  /*29a0*/  CS2R R8, SRZ ;  /* 0x0000000000087805 */ /* 0x000fe2000001ff00 */
[----:B--2---:R-:W-:-:S03]  /*29b0*/  ULEA UR6, UR5, UR4, 0x18 ;  /* 0x0000000405067291 */ /* 0x004fc6000f8ec0ff */
[----:B------:R-:W-:-:S09]  /*29c0*/  UMOV UR5, URZ ;  /* 0x000000ff00057c82 */ /* 0x000fd20008000000 */
.L_x_51:
[----:B------:R-:W-:Y:S02]  /*29d0*/  LEA R2, R8, UR6, 0x3 ;  /* 0x0000000608027c11 */ /* 0x000fe4000f8e18ff */
[----:B------:R-:W-:-:S03]  /*29e0*/  SHF.L.U32 R5, R9, 0x1f, RZ ;  /* 0x0000001f09057819 */ /* 0x000fc600000006ff */
[----:B------:R-:W-:Y:S01]  /*29f0*/  VIADD R4, R2, 0x100 ;  /* 0x0000010002047836 */ /* 0x000fe20000000000 */
[----:B------:R-:W2:Y:S02]  /*2a00*/  SYNCS.PHASECHK.TRANS64.TRYWAIT P0, [R2+URZ+0xf0], R5 ;  /* 0x0000f005020075a7 */ /* 0x000ea400080011ff */
[----:B--2---:R-:W-:Y:S05]  /*2a10*/  @!P0 BRA `(.L_x_48) ;  /* 0x0000006c00a48947 */ /* 0x004fea0003800000 */
.L_x_142:
[----:B------:R-:W-:Y:S01]  /*2a20*/  ULEA UR4, UR5, UR6, 0x3 ;  /* 0x0000000605047291 */ /* 0x000fe2000f8e18ff */
[----:B------:R-:W-:Y:S02]  /*2a30*/  PRMT R4, RZ, 0x654, R4 ;  /* 0x00000654ff047816 */ /* 0x000fe40000000004 */
[----:B--2---:R-:W-:Y:S01]  /*2a40*/  SHF.L.U32 R5, R12, 0x1f, RZ ;  /* 0x0000001f0c057819 */ /* 0x004fe200000006ff */
[----:B------:R-:W-:Y:S01]  /*2a50*/  UIADD3 UR7, UPT, UPT, UR4, 0x90, URZ ;  /* 0x0000009004077890 */ /* 0x000fe2000fffe0ff */
[----:B------:R2:W-:Y:S05]  /*2a60*/  SYNCS.ARRIVE.TRANS64.RED.A1T0 RZ, [R4+URZ], RZ ;  /* 0x000000ff04ff79a7 */ /* 0x0005ea00081004ff */
[----:B------:R-:W-:Y:S01]  /*2a70*/  IMAD.U32 R7, RZ, RZ, UR7 ;  /* 0x00000007ff077e24 */ /* 0x000fe2000f8e00ff */
[----:B------:R-:W3:Y:S04]  /*2a80*/  SYNCS.PHASECHK.TRANS64.TRYWAIT P0, [UR4+0xa0], R5 ;  /* 0x0000a005ff0075a7 */ /* 0x000ee80008001104 */
[----:B------:R-:W-:Y:S01]  /*2a90*/  PRMT R6, R0, 0x654, R7 ;  /* 0x0000065400067816 */ /* 0x000fe20000000007 */
[----:B--2---:R-:W-:Y:S01]  /*2aa0*/  @!P2 IMAD.MOV.U32 R4, RZ, RZ, 0x10 ;  /* 0x00000010ff04a424 */ /* 0x004fe200078e00ff */
[----:B---3--:R-:W-:Y:S06]  /*2ab0*/  @!P0 BRA `(.L_x_49) ;  /* 0x0000006c00908947 */ /* 0x008fec0003800000 */
.L_x_144:
[----:B------:R-:W-:Y:S01]  /*2ac0*/  ULEA UR8, UR5, UR6, 0x4 ;  /* 0x0000000605087291 */ /* 0x000fe2000f8e20ff */
[----:B------:R-:W-:Y:S01]  /*2ad0*/  SEL R3, R6, R3, !P2 ;  /* 0x0000000306037207 */ /* 0x000fe20005000000 */
[----:B------:R-:W-:Y:S01]  /*2ae0*/  UIADD3 UR9, UPT, UPT, UR4, 0x90, URZ ;  /* 0x0000009004097890 */ /* 0x000fe2000fffe0ff */
[----:B--2---:R-:W-:Y:S01]  /*2af0*/  LEA R2, R11, UR6, 0x3 ;  /* 0x000000060b027c11 */ /* 0x004fe2000f8e18ff */
[----:B------:R-:W-:Y:S01]  /*2b00*/  UIADD3 UR8, UPT, UPT, UR8, 0x120, URZ ;  /* 0x0000012008087890 */ /* 0x000fe2000fffe0ff */
[----:B------:R-:W-:Y:S01]  /*2b10*/  SHF.L.U32 R5, R10, 0x1f, RZ ;  /* 0x0000001f0a057819 */ /* 0x000fe200000006ff */
[----:B------:R2:W-:Y:S01]  /*2b20*/  @!P2 SYNCS.ARRIVE.TRANS64.RED RZ, [R3+URZ], R4 ;  /* 0x0000000403ffa9a7 */ /* 0x0005e200080004ff */
[----:B------:R-:W-:Y:S01]  /*2b30*/  UIADD3 UR4, UPT, UPT, UR5, 0x1, URZ ;  /* 0x0000000105047890 */ /* 0x000fe2000fffe0ff */
[----:B------:R-:W-:-:S03]  /*2b40*/  VIADD R8, R8, 0x1 ;  /* 0x0000000108087836 */ /* 0x000fc60000000000 */
[----:B------:R-:W-:Y:S02]  /*2b50*/  UISETP.NE.AND UP0, UPT, UR4, 0x2, UPT ;  /* 0x000000020400788c */ /* 0x000fe4000bf05270 */
[----:B------:R-:W-:Y:S06]  /*2b60*/  UGETNEXTWORKID.BROADCAST [UR8], [UR9] ;  /* 0x00000000080073ca */ /* 0x000fec0008000100 */
[----:B------:R-:W-:Y:S01]  /*2b70*/  USEL UR7, URZ, 0x1, UP0 ;  /* 0x00000001ff077887 */ /* 0x000fe20008000000 */
[----:B------:R-:W-:Y:S01]  /*2b80*/  ISETP.NE.AND P0, PT, R8, 0x2, PT ;  /* 0x000000020800780c */ /* 0x000fe20003f05270 */
[----:B------:R-:W-:Y:S01]  /*2b90*/  USEL UR5, UR4, URZ, UP0 ;  /* 0x000000ff04057287 */ /* 0x000fe20008000000 */
[----:B------:R-:W3:Y:S03]  /*2ba0*/  SYNCS.PHASECHK.TRANS64.TRYWAIT P1, [R2+URZ+0x90], R5 ;  /* 0x00009005020075a7 */ /* 0x000ee600080211ff */
[----:B------:R-:W-:Y:S01]  /*2bb0*/  LOP3.LUT R12, R12, UR7, RZ, 0x3c, !PT ;  /* 0x000000070c0c7c12 */ /* 0x000fe2000f8e3cff */
[----:B--23--:R-:W-:Y:S07]  /*2bc0*/  @!P1 BRA `(.L_x_50) ;  /* 0x0000006c00649947 */ /* 0x00cfee0003800000 */
.L_x_145:
[C---:B------:R-:W-:Y:S01]  /*2bd0*/  LEA R4, R11.reuse, UR6, 0x4 ;  /* 0x000000060b047c11 */ /* 0x040fe2000f8e20ff */
[----:B--2---:R-:W-:Y:S01]  /*2be0*/  VIADD R2, R2, 0xa0 ;  /* 0x000000a002027836 */ /* 0x004fe20000000000 */
[----:B------:R-:W-:Y:S01]  /*2bf0*/  SEL R8, R8, RZ, P0 ;  /* 0x000000ff08087207 */ /* 0x000fe20000000000 */
[----:B------:R-:W-:-:S03]  /*2c00*/  VIADD R11, R11, 0x1 ;  /* 0x000000010b0b7836 */ /* 0x000fc60000000000 */
[----:B------:R-:W2:Y:S01]  /*2c10*/  LDS.128 R4, [R4+0x120] ;  /* 0x0001200004047984 */ /* 0x000ea20000000c00 */
[----:B------:R-:W-:Y:S02]  /*2c20*/  PRMT R2, RZ, 0x654, R2 ;  /* 0x00000654ff027816 */ /* 0x000fe40000000002 */
[C---:B------:R-:W-:Y:S01]  /*2c30*/  ISETP.NE.AND P1, PT, R11.reuse, 0x2, PT ;  /* 0x000000020b00780c */ /* 0x040fe20003f25270 */
[----:B------:R-:W-:Y:S01]  /*2c40*/  @!PT LDS RZ, [RZ] ;  /* 0x00000000fffff984 */ /* 0x000fe20000000800 */
[----:B------:R-:W-:Y:S01]  /*2c50*/  @!PT LDS RZ, [RZ] ;  /* 0x00000000fffff984 */ /* 0x000fe20000000800 */
[----:B------:R-:W-:Y:S01]  /*2c60*/  @!PT LDS RZ, [RZ] ;  /* 0x00000000fffff984 */ /* 0x000fe20000000800 */
[----:B------:R-:W-:Y:S01]  /*2c70*/  @!PT LDS RZ, [RZ] ;  /* 0x00000000fffff984 */ /* 0x000fe20000000800 */
[----:B------:R3:W-:Y:S06]  /*2c80*/  MEMBAR.ALL.CTA ;  /* 0x0000000000007992 */ /* 0x0007ec0000008000 */
[----:B---3--:R-:W3:Y:S01]  /*2c90*/  FENCE.VIEW.ASYNC.S ;  /* 0x00000000000073c6 */ /* 0x008ee20000000000 */
[----:B------:R-:W-:Y:S01]  /*2ca0*/  SEL R11, R11, RZ, P1 ;  /* 0x000000ff0b0b7207 */ /* 0x000fe20000800000 */
[----:B---3--:R3:W-:Y:S01]  /*2cb0*/  SYNCS.ARRIVE.TRANS64.RED.A1T0 RZ, [R2+URZ], RZ ;  /* 0x000000ff02ff79a7 */ /* 0x0087e200081004ff */
[----:B--2---:R-:W-:-:S02]  /*2cc0*/  LOP3.LUT P3, RZ, R6, 0x1, RZ, 0xc0, !PT ;  /* 0x0000000106ff7812 */ /* 0x004fc4000786c0ff */
[----:B------:R-:W-:-:S04]  /*2cd0*/  SEL R5, RZ, 0x1, P1 ;  /* 0x00000001ff057807 */ /* 0x000fc80000800000 */
[----:B------:R-:W-:Y:S02]  /*2ce0*/  LOP3.LUT R10, R10, R5, RZ, 0x3c, !PT ;  /* 0x000000050a0a7212 */ /* 0x000fe400078e3cff */
[----:B---3--:R-:W-:-:S04]  /*2cf0*/  SEL R2, RZ, 0x1, P0 ;  /* 0x00000001ff027807 */ /* 0x008fc80000000000 */
[----:B------:R-:W-:Y:S01]  /*2d00*/  LOP3.LUT R9, R9, R2, RZ, 0x3c, !PT ;  /* 0x0000000209097212 */ /* 0x000fe200078e3cff */
[----:B------:R-:W-:Y:S06]  /*2d10*/  @P3 BRA `(.L_x_51) ;  /* 0xfffffffc002c3947 */ /* 0x000fec000383ffff */
[----:B------:R-:W-:Y:S01]  /*2d20*/  ULEA UR4, UR5, UR6, 0x3 ;  /* 0x0000000605047291 */ /* 0x000fe2000f8e18ff */
[----:B------:R-:W-:-:S08]  /*2d30*/  SHF.L.U32 R3, R12, 0x1f, RZ ;  /* 0x0000001f0c037819 */ /* 0x000fd000000006ff */
[----:B------:R-:W2:Y:S02]  /*2d40*/  SYNCS.PHASECHK.TRANS64 P0, [UR4+0xa0], R3 ;  /* 0x0000a003ff0075a7 */ /* 0x000ea40008001004 */
[----:B--2---:R-:W-:Y:S05]  /*2d50*/  @P0 BRA `(.L_x_52) ;  /* 0x0000000000080947 */ /* 0x004fea0003800000 */
[----:B------:R-:W2:Y:S02]  /*2d60*/  SYNCS.PHASECHK.TRANS64.TRYWAIT P0, [UR4+0xa0], R3 ;  /* 0x0000a003ff0075a7 */ /* 0x000ea40008001104 */
[----:B--2---:R-:W-:Y:S05]  /*2d70*/  @!P0 BRA `(.L_x_53) ;  /* 0x0000006c000c8947 */ /* 0x004fea0003800000 */
.L_x_52:
[----:B------:R-:W-:-:S04]  /*2d80*/  UIADD3 UR7, UPT, UPT, UR5, 0x1, URZ ;  /* 0x0000000105077890 */ /* 0x000fc8000fffe0ff */
[----:B------:R-:W-:-:S04]  /*2d90*/  UISETP.NE.AND UP0, UPT, UR7, 0x2, UPT ;  /* 0x000000020700788c */ /* 0x000fc8000bf05270 */
[----:B------:R-:W-:Y:S02]  /*2da0*/  USEL UR8, URZ, 0x1, UP0 ;  /* 0x00000001ff087887 */ /* 0x000fe40008000000 */
[----:B------:R-:W-:-:S04]  /*2db0*/  USEL UR7, UR7, URZ, UP0 ;  /* 0x000000ff07077287 */ /* 0x000fc80008000000 */
[----:B------:R-:W-:Y:S01]  /*2dc0*/  ULEA UR7, UR7, UR6, 0x3 ;  /* 0x0000000607077291 */ /* 0x000fe2000f8e18ff */
[----:B--2---:R-:W-:-:S04]  /*2dd0*/  LOP3.LUT R3, R12, UR8, RZ, 0x3c, !PT ;  /* 0x000000080c037c12 */ /* 0x004fc8000f8e3cff */
[----:B------:R-:W-:-:S04]  /*2de0*/  SHF.L.U32 R0, R3, 0x1f, RZ ;  /* 0x0000001f03007819 */ /* 0x000fc800000006ff */
[----:B------:R-:W2:Y:S02]  /*2df0*/  SYNCS.PHASECHK.TRANS64 P0, [UR7+0xa0], R0 ;  /* 0x0000a000ff0075a7 */ /* 0x000ea40008001007 */
[----:B-12---:R-:W-:Y:S05]  /*2e00*/  @P0 EXIT ;  /* 0x000000000000094d */ /* 0x006fea0003800000 */
[----:B------:R-:W-:Y:S02]  /*2e10*/  SHF.L.U32 R3, R3, 0x1f, RZ ;  /* 0x0000001f03037819 */ /* 0x000fe400000006ff */
[----:B------:R-:W-:-:S07]  /*2e20*/  MOV R0, UR7 ;  /* 0x0000000700007c02 */ /* 0x000fce0008000f00 */
.L_x_54:
[----:B-1----:R1:W2:Y:S02]  /*2e30*/  SYNCS.PHASECHK.TRANS64.TRYWAIT P0, [R0+URZ+0xa0], R3 ;  /* 0x0000a003000075a7 */ /* 0x0022a400080011ff */
[----:B--2---:R-:W-:Y:S05]  /*2e40*/  @!P0 NANOSLEEP.SYNCS 0x989680 ;  /* 0x009896800000895d */ /* 0x004fea0003900000 */
[----:B------:R-:W2:Y:S02]  /*2e50*/  @!P0 SYNCS.PHASECHK.TRANS64 P0, [R0+URZ+0xa0], R3 ;  /* 0x0000a003000085a7 */ /* 0x000ea400080010ff */
[----:B--2---:R-:W-:Y:S05]  /*2e60*/  @P0 EXIT ;  /* 0x000000000000094d */ /* 0x004fea0003800000 */
[----:B------:R-:W-:Y:S05]  /*2e70*/  BRA `(.L_x_54) ;  /* 0xfffffffc00ec7947 */ /* 0x000fea000383ffff */
.L_x_47:
[----:B------:R-:W-:Y:S05]  /*2e80*/  BRA.U UP4, `(.L_x_55) ;  /* 0x0000000d04847547 */ /* 0x000fea000b800000 */
[----:B------:R-:W2:Y:S01]  /*2e90*/  S2UR UR7, SR_CgaCtaId ;  /* 0x00000000000779c3 */ /* 0x000ea20000008800 */
[----:B------:R-:W-:Y:S01]  /*2ea0*/  UMOV UR4, 0x40 ;  /* 0x0000004000047882 */ /* 0x000fe20000000000 */
[----:B------:R-:W-:Y:S01]  /*2eb0*/  NOP ;  /* 0x0000000000007918 */ /* 0x000fe20000000000 */
[----:B------:R-:W-:Y:S01]  /*2ec0*/  UMOV UR6, 0x400 ;  /* 0x0000040000067882 */ /* 0x000fe20000000000 */
[----:B--2---:R-:W-:Y:S02]  /*2ed0*/  ULEA UR5, UR7, UR4, 0x18 ;  /* 0x0000000407057291 */ /* 0x004fe4000f8ec0ff */
[----:B------:R-:W-:-:S07]  /*2ee0*/  ULEA UR6, UR7, UR6, 0x18 ;  /* 0x0000000607067291 */ /* 0x000fce000f8ec0ff */
[----:B------:R-:W2:Y:S02]  /*2ef0*/  LDS.U8 R0, [UR5+0x1c] ;  /* 0x00001c05ff007984 */ /* 0x000ea40008000000 */
[----:B--2---:R-:W-:-:S13]  /*2f00*/  ISETP.NE.AND P0, PT, R0, RZ, PT ;  /* 0x000000ff0000720c */ /* 0x004fda0003f05270 */
[----:B------:R-:W-:Y:S05]  /*2f10*/  @P0 BRA `(.L_x_56) ;  /* 0x0000000000580947 */ /* 0x000fea0003800000 */
[----:B------:R-:W-:-:S13]  /*2f20*/  ELECT P0, URZ, PT ;  /* 0x0000000000ff782f */ /* 0x000fda0003800000 */
[----:B------:R-:W-:Y:S05]  /*2f30*/  @!P0 BRA `(.L_x_57) ;  /* 0x0000000000608947 */ /* 0x000fea0003800000 */
[----:B------:R-:W-:Y:S01]  /*2f40*/  UMOV UR4, 0x10 ;  /* 0x0000001000047882 */ /* 0x000fe20000000000 */
[----:B------:R-:W-:Y:S01]  /*2f50*/  HFMA2 R0, -RZ, RZ, 0, 5.9604644775390625e-08 ;  /* 0x00000001ff007431 */ /* 0x000fe200000001ff */
[----:B------:R-:W-:-:S03]  /*2f60*/  MOV R3, 0xffff ;  /* 0x0000ffff00037802 */ /* 0x000fc60000000f00 */
[----:B------:R-:W-:Y:S04]  /*2f70*/  DEPBAR.LE SB2, 0x36 ;  /* 0x0000ad800000791a */ /* 0x000fe80000000000 */
[----:B------:R-:W2:Y:S02]  /*2f80*/  UTCATOMSWS.FIND_AND_SET.ALIGN UP0, UR4, UR4 ;  /* 0x00000004000475e3 */ /* 0x000ea40008000800 */
[----:B--2---:R-:W-:Y:S01]  /*2f90*/  MOV R4, UR4 ;  /* 0x0000000400047c02 */ /* 0x004fe20008000f00 */
[----:B------:R-:W-:Y:S06]  /*2fa0*/  BRA.U UP0, `(.L_x_58) ;  /* 0x0000000100187547 */ /* 0x000fec000b800000 */
.L_x_59:
[----:B------:R-:W-:Y:S05]  /*2fb0*/  NANOSLEEP 0x64 ;  /* 0x000000640000795d */ /* 0x000fea0003800000 */
[----:B------:R-:W-:-:S05]  /*2fc0*/  UMOV UR4, 0x10 ;  /* 0x0000001000047882 */ /* 0x000fca0000000000 */
[----:B------:R-:W-:Y:S04]  /*2fd0*/  DEPBAR.LE SB2, 0x36 ;  /* 0x0000ad800000791a */ /* 0x000fe80000000000 */
[----:B------:R-:W2:Y:S02]  /*2fe0*/  UTCATOMSWS.FIND_AND_SET.ALIGN UP0, UR4, UR4 ;  /* 0x00000004000475e3 */ /* 0x000ea40008000800 */
[----:B--2---:R-:W-:Y:S01]  /*2ff0*/  MOV R4, UR4 ;  /* 0x0000000400047c02 */ /* 0x004fe20008000f00 */
[----:B------:R-:W-:Y:S05]  /*3000*/  BRA.U !UP0, `(.L_x_59) ;  /* 0xfffffffd08e87547 */ /* 0x000fea000b83ffff */
.L_x_58:
[-C--:B------:R-:W-:Y:S02]  /*3010*/  SHF.L.U32 R3, R3, R4.reuse, RZ ;  /* 0x0000000403037219 */ /* 0x080fe400000006ff */
[----:B------:R-:W-:Y:S01]  /*3020*/  SHF.L.U32 R0, R0, R4, RZ ;  /* 0x0000000400007219 */ /* 0x000fe200000006ff */
[----:B------:R-:W-:Y:S02]  /*3030*/  IMAD.SHL.U32 R4, R4, 0x20, RZ ;  /* 0x0000002004047824 */ /* 0x000fe400078e00ff */
[----:B------:R2:W-:Y:S04]  /*3040*/  ATOMS.OR RZ, [UR5+0x14], R3 ;  /* 0x00001403ffff798c */ /* 0x0005e8000b000005 */
[----:B------:R2:W-:Y:S04]  /*3050*/  ATOMS.OR RZ, [UR5+0x18], R0 ;  /* 0x00001800ffff798c */ /* 0x0005e8000b000005 */
[----:B------:R2:W-:Y:S01]  /*3060*/  STS [UR6+0x140], R4 ;  /* 0x00014004ff007988 */ /* 0x0005e20008000806 */
[----:B------:R-:W-:Y:S05]  /*3070*/  BRA `(.L_x_57) ;  /* 0x0000000000107947 */ /* 0x000fea0003800000 */
.L_x_56:
[----:B------:R-:W-:Y:S02]  /*3080*/  MOV R0, 0xffffffff ;  /* 0xffffffff00007802 */ /* 0x000fe40000000f00 */
[----:B------:R-:W-:-:S03]  /*3090*/  MOV R4, 0x30c0 ;  /* 0x000030c000047802 */ /* 0x000fc60000000f00 */
[----:B------:R2:W-:Y:S04]  /*30a0*/  STS [UR6+0x140], R0 ;  /* 0x00014000ff007988 */ /* 0x0005e80008000806 */
[----:B-12--5:R-:W-:Y:S05]  /*30b0*/  CALL.REL.NOINC `($__internal_1_$__cuda_sm10x_tcgen05_guardrail_trap_phase_invalid_during_alloc) ;  /* 0x0000007000507944 */ /* 0x026fea0003c00000 */
.L_x_57:
[----:B------:R-:W-:Y:S05]  /*30c0*/  WARPSYNC.ALL ;  /* 0x0000000000007948 */ /* 0x000fea0003800000 */
[----:B------:R-:W3:Y:S01]  /*30d0*/  S2UR UR4, SR_CgaCtaId ;  /* 0x00000000000479c3 */ /* 0x000ee20000008800 */
[----:B------:R-:W-:Y:S01]  /*30e0*/  UMOV UR13, 0x400 ;  /* 0x00000400000d7882 */ /* 0x000fe20000000000 */
[----:B------:R-:W-:-:S06]  /*30f0*/  NOP ;  /* 0x0000000000007918 */ /* 0x000fcc0000000000 */
[----:B------:R-:W-:Y:S06]  /*3100*/  BAR.ARV 0x6, 0xa0 ;  /* 0x0182800000007b1d */ /* 0x000fec0000002000 */
[----:B------:R-:W4:Y:S01]  /*3110*/  LDCU UR5, c[0x0][0x38c] ;  /* 0x00007180ff0577ac */ /* 0x000f220008000800 */
[----:B------:R-:W-:Y:S01]  /*3120*/  LOP3.LUT R2, R2, 0xffff, RZ, 0xc0, !PT ;  /* 0x0000ffff02027812 */ /* 0x000fe200078ec0ff */
[----:B------:R-:W-:Y:S01]  /*3130*/  IMAD.MOV.U32 R11, RZ, RZ, 0x1 ;  /* 0x00000001ff0b7424 */ /* 0x000fe200078e00ff */
[----:B------:R-:W-:Y:S01]  /*3140*/  CS2R R8, SRZ ;  /* 0x0000000000087805 */ /* 0x000fe2000001ff00 */
[----:B------:R-:W1:Y:S01]  /*3150*/  LDCU UR8, c[0x0][0x38c] ;  /* 0x00007180ff0877ac */ /* 0x000e620008000800 */
[----:B------:R-:W-:Y:S01]  /*3160*/  R2UR UR15, R2 ;  /* 0x00000000020f72ca */ /* 0x000fe200000e0000 */
[----:B------:R-:W-:Y:S01]  /*3170*/  IMAD.MOV.U32 R10, RZ, RZ, RZ ;  /* 0x000000ffff0a7224 */ /* 0x000fe200078e00ff */
[----:B------:R-:W-:Y:S01]  /*3180*/  UMOV UR18, URZ ;  /* 0x000000ff00127c82 */ /* 0x000fe20008000000 */
[----:B------:R-:W-:Y:S01]  /*3190*/  UMOV UR10, URZ ;  /* 0x000000ff000a7c82 */ /* 0x000fe20008000000 */
[----:B---3--:R-:W-:Y:S01]  /*31a0*/  ULEA UR13, UR4, UR13, 0x18 ;  /* 0x0000000d040d7291 */ /* 0x008fe2000f8ec0ff */
[----:B------:R-:W-:Y:S01]  /*31b0*/  UMOV UR20, 0x0 ;  /* 0x0000000000147882 */ /* 0x000fe20000000000 */
[----:B------:R-:W-:-:S02]  /*31c0*/  UMOV UR21, 0x4400490 ;  /* 0x0440049000157882 */ /* 0x000fc40000000000 */
[----:B------:R-:W-:Y:S02]  /*31d0*/  UIADD3 UR6, UPT, UPT, UR13, 0x6400, URZ ;  /* 0x000064000d067890 */ /* 0x000fe4000fffe0ff */
[----:B------:R-:W-:Y:S02]  /*31e0*/  UIADD3 UR7, UPT, UPT, UR13, 0x8400, URZ ;  /* 0x000084000d077890 */ /* 0x000fe4000fffe0ff */
[----:B----4-:R-:W-:Y:S01]  /*31f0*/  UIADD3 UR5, UPT, UPT, UR5, 0x1f, URZ ;  /* 0x0000001f05057890 */ /* 0x010fe2000fffe0ff */
[----:B--2---:R-:W2:Y:S01]  /*3200*/  LDS R0, [UR13+0x140] ;  /* 0x0001400dff007984 */ /* 0x004ea20008000800 */
[----:B------:R-:W-:Y:S02]  /*3210*/  USHF.R.U32.HI UR6, URZ, 0x4, UR6 ;  /* 0x00000004ff067899 */ /* 0x000fe40008011606 */
[----:B------:R-:W-:Y:S02]  /*3220*/  USHF.R.S32.HI UR4, URZ, 0x1f, UR5 ;  /* 0x0000001fff047899 */ /* 0x000fe40008011405 */
[----:B------:R-:W-:-:S02]  /*3230*/  ULOP3.LUT UR6, UR6, 0x3fff, URZ, 0xc0, !UPT ;  /* 0x00003fff06067892 */ /* 0x000fc4000f8ec0ff */
[----:B------:R-:W-:Y:S02]  /*3240*/  ULEA.HI UR4, UR4, UR5, URZ, 0x5 ;  /* 0x0000000504047291 */ /* 0x000fe4000f8f28ff */
[----:B------:R-:W-:Y:S02]  /*3250*/  USHF.R.U32.HI UR5, URZ, 0x4, UR7 ;  /* 0x00000004ff057899 */ /* 0x000fe40008011607 */
[----:B------:R-:W-:Y:S02]  /*3260*/  USHF.R.S32.HI UR22, URZ, 0x5, UR4 ;  /* 0x00000005ff167899 */ /* 0x000fe40008011404 */
[----:B------:R-:W-:Y:S02]  /*3270*/  ULOP3.LUT UR5, UR5, 0x3fff, URZ, 0xc0, !UPT ;  /* 0x00003fff05057892 */ /* 0x000fe4000f8ec0ff */
[----:B------:R-:W-:Y:S02]  /*3280*/  UISETP.LT.AND UP0, UPT, UR22, 0x1, UPT ;  /* 0x000000011600788c */ /* 0x000fe4000bf01270 */
[----:B------:R-:W-:-:S02]  /*3290*/  ULOP3.LUT UR16, UR6, 0x10000, URZ, 0xfc, !UPT ;  /* 0x0001000006107892 */ /* 0x000fc4000f8efcff */
[----:B------:R-:W-:Y:S02]  /*32a0*/  USEL UR23, UR22, 0x1, !UP0 ;  /* 0x0000000116177887 */ /* 0x000fe4000c000000 */
[----:B------:R-:W-:Y:S02]  /*32b0*/  ULOP3.LUT UR17, UR5, 0x10000, URZ, 0xfc, !UPT ;  /* 0x0001000005117892 */ /* 0x000fe4000f8efcff */
[----:B------:R-:W-:Y:S02]  /*32c0*/  UIADD3 UR23, UPT, UPT, -UR23, URZ, URZ ;  /* 0x000000ff17177290 */ /* 0x000fe4000fffe1ff */
[----:B-1----:R-:W-:Y:S01]  /*32d0*/  UISETP.GE.AND UP4, UPT, UR8, 0x1, UPT ;  /* 0x000000010800788c */ /* 0x002fe2000bf86270 */
[----:B--2---:R-:W-:-:S15]  /*32e0*/  R2UR UR24, R0 ;  /* 0x00000000001872ca */ /* 0x004fde00000e0000 */
.L_x_66:
[----:B------:R-:W-:Y:S02]  /*32f0*/  LEA R0, R10, UR13, 0x3 ;  /* 0x0000000d0a007c11 */ /* 0x000fe4000f8e18ff */
[----:B------:R-:W-:Y:S02]  /*3300*/  SHF.L.U32 R5, R9, 0x1f, RZ ;  /* 0x0000001f09057819 */ /* 0x000fe400000006ff */
[----:B------:R-:W-:Y:S01]  /*3310*/  PLOP3.LUT P0, PT, PT, PT, UP4, 0x80, 0x8 ;  /* 0x000000000008781c */ /* 0x000fe20003f0f048 */
[----:B------:R-:W-:Y:S01]  /*3320*/  VIADD R3, R0, 0xa0 ;  /* 0x000000a000037836 */ /* 0x000fe20000000000 */
[----:B-1----:R-:W1:Y:S02]  /*3330*/  SYNCS.PHASECHK.TRANS64.TRYWAIT P1, [R0+URZ+0x90], R5 ;  /* 0x00009005000075a7 */ /* 0x002e6400080211ff */
[----:B-1-3--:R-:W-:Y:S09]  /*3340*/  @!P1 BRA `(.L_x_60) ;  /* 0x0000006400b09947 */ /* 0x00aff20003800000 */
.L_x_147:
[----:B------:R-:W-:Y:S01]  /*3350*/  LEA R4, R10, UR13, 0x4 ;  /* 0x0000000d0a047c11 */ /* 0x000fe2000f8e20ff */
[----:B------:R-:W-:Y:S01]  /*3360*/  @UP4 ULEA UR4, UR10, UR13, 0x3 ;  /* 0x0000000d0a044291 */ /* 0x000fe2000f8e18ff */
[----:B------:R-:W-:Y:S01]  /*3370*/  PLOP3.LUT P2, PT, PT, PT, PT, 0x80, 0x8 ;  /* 0x000000000008781c */ /* 0x000fe20003f4f070 */
[----:B------:R-:W-:Y:S01]  /*3380*/  ULEA UR19, UR18, UR13, 0x3 ;  /* 0x0000000d12137291 */ /* 0x000fe2000f8e18ff */
[----:B------:R-:W-:Y:S02]  /*3390*/  PRMT R3, RZ, 0x654, R3 ;  /* 0x00000654ff037816 */ /* 0x000fe40000000003 */
[----:B-1----:R-:W1:Y:S01]  /*33a0*/  LDS.128 R4, [R4+0x120] ;  /* 0x0001200004047984 */ /* 0x002e620000000c00 */
[----:B------:R-:W-:Y:S02]  /*33b0*/  @P0 SHF.L.U32 R2, R8, 0x1f, RZ ;  /* 0x0000001f08020819 */ /* 0x000fe400000006ff */
[----:B------:R-:W-:Y:S01]  /*33c0*/  SHF.L.U32 R0, R11, 0x1f, RZ ;  /* 0x0000001f0b007819 */ /* 0x000fe200000006ff */
[----:B------:R-:W-:Y:S01]  /*33d0*/  @!PT LDS RZ, [RZ] ;  /* 0x00000000fffff984 */ /* 0x000fe20000000800 */
[----:B------:R-:W-:Y:S01]  /*33e0*/  @!PT LDS RZ, [RZ] ;  /* 0x00000000fffff984 */ /* 0x000fe20000000800 */
[----:B------:R-:W-:Y:S01]  /*33f0*/  @!PT LDS RZ, [RZ] ;  /* 0x00000000fffff984 */ /* 0x000fe20000000800 */
[----:B------:R-:W-:Y:S01]  /*3400*/  @!PT LDS RZ, [RZ] ;  /* 0x00000000fffff984 */ /* 0x000fe20000000800 */
[----:B------:R2:W-:Y:S06]  /*3410*/  MEMBAR.ALL.CTA ;  /* 0x0000000000007992 */ /* 0x0005ec0000008000 */
[----:B--2---:R-:W2:Y:S02]  /*3420*/  FENCE.VIEW.ASYNC.S ;  /* 0x00000000000073c6 */ /* 0x004ea40000000000 */
[----:B--2---:R2:W-:Y:S01]  /*3430*/  SYNCS.ARRIVE.TRANS64.RED.A1T0 RZ, [R3+URZ], RZ ;  /* 0x000000ff03ff79a7 */ /* 0x0045e200081004ff */
[----:B------:R2:W3:Y:S01]  /*3440*/  @P0 SYNCS.PHASECHK.TRANS64.TRYWAIT P2, [UR4], R2 ;  /* 0x00000002ff0005a7 */ /* 0x0004e20008041104 */
[----:B-1----:R-:W-:Y:S01]  /*3450*/  LOP3.LUT P1, RZ, R6, 0x1, RZ, 0xc0, !PT ;  /* 0x0000000106ff7812 */ /* 0x002fe2000782c0ff */
[----:B------:R-:W1:Y:S02]  /*3460*/  SYNCS.PHASECHK.TRANS64.TRYWAIT P0, [UR19+0xd0], R0 ;  /* 0x0000d000ff0075a7 */ /* 0x000e640008001113 */
[----:B-123--:R-:W-:Y:S10]  /*3470*/  @!P0 BRA `(.L_x_61) ;  /* 0x0000006400788947 */ /* 0x00eff40003800000 */
.L_x_149:
[----:B------:R-:W-:Y:S01]  /*3480*/  IADD3 R10, PT, PT, R10, 0x1, RZ ;  /* 0x000000010a0a7810 */ /* 0x000fe20007ffe0ff */
[----:B------:R-:W-:Y:S06]  /*3490*/  BRA.U !UP4, `(.L_x_62) ;  /* 0x000000010ca07547 */ /* 0x000fec000b800000 */
[----:B------:R-:W-:Y:S02]  /*34a0*/  ULEA.HI UR4, UR18, UR18, URZ, 0x1 ;  /* 0x0000001212047291 */ /* 0x000fe4000f8f08ff */
[----:B------:R-:W-:Y:S02]  /*34b0*/  UPLOP3.LUT UP2, UPT, UPT, UPT, UPT, 0x40, 0x4 ;  /* 0x000000000004789c */ /* 0x000fe40003f4e870 */
[----:B------:R-:W-:Y:S02]  /*34c0*/  USHF.L.U32 UR5, UR4, 0x7, URZ ;  /* 0x0000000704057899 */ /* 0x000fe400080006ff */
[----:B------:R-:W-:Y:S02]  /*34d0*/  ULOP3.LUT UR14, UR4, 0xffe, URZ, 0xc0, !UPT ;  /* 0x00000ffe040e7892 */ /* 0x000fe4000f8ec0ff */
[----:B------:R-:W-:Y:S02]  /*34e0*/  ULOP3.LUT UR4, UR5, 0xffffff00, URZ, 0xc0, !UPT ;  /* 0xffffff0005047892 */ /* 0x000fe4000f8ec0ff */
[----:B------:R-:W-:-:S02]  /*34f0*/  UIADD3 UR14, UPT, UPT, -UR14, UR18, URZ ;  /* 0x000000120e0e7290 */ /* 0x000fc4000fffe1ff */
[----:B------:R-:W-:Y:S01]  /*3500*/  UIADD3 UR4, UPT, UPT, UR24, UR4, URZ ;  /* 0x0000000418047290 */ /* 0x000fe2000fffe0ff */
[----:B------:R-:W-:Y:S01]  /*3510*/  UMOV UR12, UR23 ;  /* 0x00000017000c7c82 */ /* 0x000fe20008000000 */
[----:B------:R-:W-:Y:S02]  /*3520*/  UMOV UR11, UR22 ;  /* 0x00000016000b7c82 */ /* 0x000fe40008000000 */
[----:B------:R-:W-:Y:S01]  /*3530*/  ULEA UR14, UR14, UR4, 0x14 ;  /* 0x000000040e0e7291 */ /* 0x000fe2000f8ea0ff */
[----:B------:R-:W-:-:S11]  /*3540*/  UMOV UR5, UR10 ;  /* 0x0000000a00057c82 */ /* 0x000fd60008000000 */
.L_x_65:
[----:B------:R-:W-:Y:S02]  /*3550*/  UIADD3 UR12, UPT, UPT, UR12, 0x1, URZ ;  /* 0x000000010c0c7890 */ /* 0x000fe4000fffe0ff */
[----:B--2---:R-:W-:Y:S02]  /*3560*/  ULEA UR6, UR5, UR13, 0x3 ;  /* 0x0000000d05067291 */ /* 0x004fe4000f8e18ff */
[----:B------:R-:W-:Y:S01]  /*3570*/  UISETP.NE.AND UP3, UPT, UR12, URZ, UPT ;  /* 0x000000ff0c00728c */ /* 0x000fe2000bf65270 */
[----:B---3--:R-:W-:Y:S10]  /*3580*/  @P2 BRA `(.L_x_63) ;  /* 0x00000000000c2947 */ /* 0x008ff40003800000 */
[----:B-1----:R-:W-:Y:S04]  /*3590*/  SHF.L.U32 R3, R8, 0x1f, RZ ;  /* 0x0000001f08037819 */ /* 0x002fe800000006ff */
[----:B------:R-:W1:Y:S02]  /*35a0*/  SYNCS.PHASECHK.TRANS64.TRYWAIT P0, [UR6], R3 ;  /* 0x00000003ff0075a7 */ /* 0x000e640008001106 */
[----:B-1----:R-:W-:Y:S05]  /*35b0*/  @!P0 BRA `(.L_x_64) ;  /* 0x0000006400408947 */ /* 0x002fea0003800000 */
.L_x_63:
[----:B------:R-:W-:Y:S01]  /*35c0*/  UISETP.NE.AND UP0, UPT, UR11, 0x1, UPT ;  /* 0x000000010b00788c */ /* 0x000fe2000bf05270 */
[----:B------:R-:W-:Y:S01]  /*35d0*/  PLOP3.LUT P2, PT, PT, PT, PT, 0x80, 0x8 ;  /* 0x000000000008781c */ /* 0x000fe20003f4f070 */
[----:B------:R-:W-:Y:S02]  /*35e0*/  UIADD3 UR4, UPT, UPT, UR5, 0x1, URZ ;  /* 0x0000000105047890 */ /* 0x000fe4000fffe0ff */
[----:B------:R-:W-:Y:S02]  /*35f0*/  ULEA UR8, UR5, UR17, 0x9 ;  /* 0x0000001105087291 */ /* 0x000fe4000f8e48ff */
[----:B------:R-:W-:Y:S01]  /*3600*/  UISETP.NE.AND UP1, UPT, UR4, 0x4, UPT ;  /* 0x000000040400788c */ /* 0x000fe2000bf25270 */
[----:B------:R-:W-:Y:S01]  /*3610*/  PLOP3.LUT P0, PT, PT, PT, UP0, 0x80, 0x8 ;  /* 0x000000000008781c */ /* 0x000fe20003f0f008 */
[----:B------:R-:W-:Y:S02]  /*3620*/  UIADD3 UR11, UPT, UPT, UR11, -0x1, URZ ;  /* 0xffffffff0b0b7890 */ /* 0x000fe4000fffe0ff */
[----:B------:R-:W-:Y:S02]  /*3630*/  USEL UR7, URZ, 0x1, UP1 ;  /* 0x00000001ff077887 */ /* 0x000fe40008800000 */
[----:B------:R-:W-:Y:S01]  /*3640*/  USEL UR10, UR4, URZ, UP1 ;  /* 0x000000ff040a7287 */ /* 0x000fe20008800000 */
[----:B------:R-:W-:Y:S03]  /*3650*/  UMOV UR9, 0xc0004010 ;  /* 0xc000401000097882 */ /* 0x000fe60000000000 */
[----:B------:R-:W-:Y:S01]  /*3660*/  @UP0 ULEA UR4, UR10, UR13, 0x3 ;  /* 0x0000000d0a040291 */ /* 0x000fe2000f8e18ff */
[----:B------:R-:W-:Y:S01]  /*3670*/  LOP3.LUT R8, R8, UR7, RZ, 0x3c, !PT ;  /* 0x0000000708087c12 */ /* 0x000fe2000f8e3cff */
[----:B------:R-:W-:Y:S03]  /*3680*/  UMOV UR7, 0xc0004010 ;  /* 0xc000401000077882 */ /* 0x000fe60000000000 */
[----:B-1----:R-:W-:Y:S04]  /*3690*/  @P0 SHF.L.U32 R0, R8, 0x1f, RZ ;  /* 0x0000001f08000819 */ /* 0x002fe800000006ff */
[----:B------:R2:W3:Y:S01]  /*36a0*/  @P0 SYNCS.PHASECHK.TRANS64.TRYWAIT P2, [UR4], R0 ;  /* 0x00000000ff0005a7 */ /* 0x0004e20008041104 */
[----:B------:R-:W-:Y:S02]  /*36b0*/  UIADD3 UR4, UPT, UPT, UR6, 0x20, URZ ;  /* 0x0000002006047890 */ /* 0x000fe4000fffe0ff */
[----:B------:R-:W-:Y:S03]  /*36c0*/  ULEA UR6, UR5, UR16, 0x7 ;  /* 0x0000001005067291 */ /* 0x000fe6000f8e38ff */
[----:B------:R-:W-:Y:S06]  /*36d0*/  UMOV UR5, UR10 ;  /* 0x0000000a00057c82 */ /* 0x000fec0008000000 */
[----:B------:R2:W-:Y:S01]  /*36e0*/  UTCQMMA gdesc[UR6], gdesc[UR8], tmem[UR14], tmem[UR20], idesc[UR21], UP2 ;  /* 0x00ff1408060075ea */ /* 0x0005e2000900030e */
[----:B------:R-:W-:Y:S01]  /*36f0*/  UPLOP3.LUT UP2, UPT, UPT, UPT, UPT, 0x80, 0x8 ;  /* 0x000000000008789c */ /* 0x000fe20003f4f070 */
[----:B------:R2:W-:Y:S01]  /*3700*/  UTCBAR.MULTICAST [UR4], URZ, UR15 ;  /* 0x000000ff040073e9 */ /* 0x0005e2000800080f */
[----:B------:R-:W-:Y:S09]  /*3710*/  BRA.U UP3, `(.L_x_65) ;  /* 0xfffffffd038c7547 */ /* 0x000ff2000b83ffff */
.L_x_62:
[----:B--2---:R-:W-:Y:S01]  /*3720*/  UIADD3 UR4, UPT, UPT, UR18, 0x1, URZ ;  /* 0x0000000112047890 */ /* 0x004fe2000fffe0ff */
[C---:B------:R-:W-:Y:S01]  /*3730*/  ISETP.NE.AND P0, PT, R10.reuse, 0x2, PT ;  /* 0x000000020a00780c */ /* 0x040fe20003f05270 */
[----:B------:R-:W-:Y:S02]  /*3740*/  UIADD3 UR5, UPT, UPT, UR19, 0xb0, URZ ;  /* 0x000000b013057890 */ /* 0x000fe4000fffe0ff */
[----:B------:R-:W-:Y:S01]  /*3750*/  UISETP.NE.AND UP0, UPT, UR4, 0x4, UPT ;  /* 0x000000040400788c */ /* 0x000fe2000bf05270 */
[----:B-1----:R-:W-:Y:S02]  /*3760*/  SEL R0, RZ, 0x1, P0 ;  /* 0x00000001ff007807 */ /* 0x002fe40000000000 */
[----:B------:R-:W-:Y:S01]  /*3770*/  SEL R10, R10, RZ, P0 ;  /* 0x000000ff0a0a7207 */ /* 0x000fe20000000000 */
[----:B------:R-:W-:Y:S01]  /*3780*/  USEL UR6, URZ, 0x1, UP0 ;  /* 0x00000001ff067887 */ /* 0x000fe20008000000 */
[----:B------:R-:W-:Y:S01]  /*3790*/  LOP3.LUT R9, R9, R0, RZ, 0x3c, !PT ;  /* 0x0000000009097212 */ /* 0x000fe200078e3cff */
[----:B------:R-:W-:Y:S01]  /*37a0*/  USEL UR18, UR4, URZ, UP0 ;  /* 0x000000ff04127287 */ /* 0x000fe20008000000 */
[----:B------:R1:W-:Y:S03]  /*37b0*/  UTCBAR [UR5], URZ ;  /* 0x000000ff050073e9 */ /* 0x0003e600080000ff */
[----:B------:R-:W-:Y:S01]  /*37c0*/  LOP3.LUT R11, R11, UR6, RZ, 0x3c, !PT ;  /* 0x000000060b0b7c12 */ /* 0x000fe2000f8e3cff */
[----:B------:R-:W-:Y:S07]  /*37d0*/  @P1 BRA `(.L_x_66) ;  /* 0xfffffff800c41947 */ /* 0x000fee000383ffff */
[----:B------:R-:W2:Y:S01]  /*37e0*/  S2UR UR8, SR_CgaCtaId ;  /* 0x00000000000879c3 */ /* 0x000ea20000008800 */
[----:B------:R-:W-:Y:S01]  /*37f0*/  ELECT P0, URZ, PT ;  /* 0x0000000000ff782f */ /* 0x000fe20003800000 */
[----:B------:R-:W-:Y:S01]  /*3800*/  IMAD.MOV.U32 R0, RZ, RZ, 0x1 ;  /* 0x00000001ff007424 */ /* 0x000fe200078e00ff */
[----:B------:R-:W-:Y:S01]  /*3810*/  UIADD3 UR13, UPT, UPT, UR13, 0xd0, URZ ;  /* 0x000000d00d0d7890 */ /* 0x000fe2000fffe0ff */
[----:B------:R-:W-:Y:S01]  /*3820*/  SHF.L.U32 R3, R11, 0x1f, RZ ;  /* 0x0000001f0b037819 */ /* 0x000fe200000006ff */
[----:B------:R-:W-:-:S03]  /*3830*/  UMOV UR4, 0x40 ;  /* 0x0000004000047882 */ /* 0x000fc60000000000 */
[----:B------:R-:W-:Y:S01]  /*3840*/  UVIRTCOUNT.DEALLOC.SMPOOL 0x80 ;  /* 0x000000800000784c */ /* 0x000fe20000000000 */
[----:B--2---:R-:W-:Y:S02]  /*3850*/  ULEA UR8, UR8, UR4, 0x18 ;  /* 0x0000000408087291 */ /* 0x004fe4000f8ec0ff */
[----:B------:R-:W-:-:S07]  /*3860*/  ULEA UR4, UR18, UR13, 0x3 ;  /* 0x0000000d12047291 */ /* 0x000fce000f8e18ff */
[----:B------:R2:W-:Y:S02]  /*3870*/  @P0 STS.U8 [UR8+0x1c], R0 ;  /* 0x00001c00ff000988 */ /* 0x0005e40008000008 */
[----:B------:R-:W4:Y:S02]  /*3880*/  SYNCS.PHASECHK.TRANS64.TRYWAIT P0, [UR4], R3 ;  /* 0x00000003ff0075a7 */ /* 0x000f240008001104 */
[----:B--2-4-:R-:W-:Y:S05]  /*3890*/  @!P0 BRA `(.L_x_67) ;  /* 0x0000006000a08947 */ /* 0x014fea0003800000 */
.L_x_152:
[----:B------:R-:W-:-:S04]  /*38a0*/  UIADD3 UR4, UPT, UPT, UR18, 0x1, URZ ;  /* 0x0000000112047890 */ /* 0x000fc8000fffe0ff */
[----:B------:R-:W-:-:S04]  /*38b0*/  UISETP.NE.AND UP0, UPT, UR4, 0x4, UPT ;  /* 0x000000040400788c */ /* 0x000fc8000bf05270 */
[----:B------:R-:W-:Y:S02]  /*38c0*/  USEL UR6, URZ, 0x1, UP0 ;  /* 0x00000001ff067887 */ /* 0x000fe40008000000 */
[----:B------:R-:W-:-:S04]  /*38d0*/  USEL UR4, UR4, URZ, UP0 ;  /* 0x000000ff04047287 */ /* 0x000fc80008000000 */
[----:B-1----:R-:W-:Y:S01]  /*38e0*/  ULEA UR5, UR4, UR13, 0x3 ;  /* 0x0000000d04057291 */ /* 0x002fe2000f8e18ff */
[----:B------:R-:W-:-:S04]  /*38f0*/  LOP3.LUT R2, R11, UR6, RZ, 0x3c, !PT ;  /* 0x000000060b027c12 */ /* 0x000fc8000f8e3cff */
[----:B--2---:R-:W-:-:S04]  /*3900*/  SHF.L.U32 R3, R2, 0x1f, RZ ;  /* 0x0000001f02037819 */ /* 0x004fc800000006ff */
[----:B------:R-:W1:Y:S02]  /*3910*/  SYNCS.PHASECHK.TRANS64.TRYWAIT P0, [UR5], R3 ;  /* 0x00000003ff0075a7 */ /* 0x000e640008001105 */
[----:B-1----:R-:W-:Y:S05]  /*3920*/  @!P0 BRA `(.L_x_68) ;  /* 0x0000006000948947 */ /* 0x002fea0003800000 */
.L_x_154:
        /* <DEDUP_REMOVED lines=9> */
.L_x_156:
[----:B------:R-:W-:-:S04]  /*39c0*/  UIADD3 UR4, UPT, UPT, UR4, 0x1, URZ ;  /* 0x0000000104047890 */ /* 0x000fc8000fffe0ff */
[----:B------:R-:W-:-:S04]  /*39d0*/  UISETP.NE.AND UP0, UPT, UR4, 0x4, UPT ;  /* 0x000000040400788c */ /* 0x000fc8000bf05270 */
[----:B------:R-:W-:Y:S02]  /*39e0*/  USEL UR5, URZ, 0x1, UP0 ;  /* 0x00000001ff057887 */ /* 0x000fe40008000000 */
[----:B------:R-:W-:-:S04]  /*39f0*/  USEL UR4, UR4, URZ, UP0 ;  /* 0x000000ff04047287 */ /* 0x000fc80008000000 */
[----:B------:R-:W-:Y:S01]  /*3a00*/  ULEA UR4, UR4, UR13, 0x3 ;  /* 0x0000000d04047291 */ /* 0x000fe2000f8e18ff */
[----:B-1----:R-:W-:-:S04]  /*3a10*/  LOP3.LUT R3, R2, UR5, RZ, 0x3c, !PT ;  /* 0x0000000502037c12 */ /* 0x002fc8000f8e3cff */
[----:B------:R-:W-:-:S04]  /*3a20*/  SHF.L.U32 R3, R3, 0x1f, RZ ;  /* 0x0000001f03037819 */ /* 0x000fc800000006ff */
[----:B------:R-:W1:Y:S02]  /*3a30*/  SYNCS.PHASECHK.TRANS64.TRYWAIT P0, [UR4], R3 ;  /* 0x00000003ff0075a7 */ /* 0x000e640008001104 */
[----:B-1----:R-:W-:Y:S05]  /*3a40*/  @!P0 BRA `(.L_x_70) ;  /* 0x00000060007c8947 */ /* 0x002fea0003800000 */
.L_x_158:
[----:B------:R-:W-:Y:S01]  /*3a50*/  NOP ;  /* 0x0000000000007918 */ /* 0x000fe20000000000 */
[----:B-1----:R-:W1:Y:S01]  /*3a60*/  LDS R0, [UR8+0x14] ;  /* 0x00001408ff007984 */ /* 0x002e620008000800 */
[----:B------:R-:W-:Y:S01]  /*3a70*/  ULOP3.LUT UR4, UR24, 0xffff, URZ, 0xc0, !UPT ;  /* 0x0000ffff18047892 */ /* 0x000fe2000f8ec0ff */
[----:B------:R-:W-:Y:S01]  /*3a80*/  UMOV UR5, 0xffff ;  /* 0x0000ffff00057882 */ /* 0x000fe20000000000 */
[----:B------:R-:W-:Y:S02]  /*3a90*/  UMOV UR6, 0x1 ;  /* 0x0000000100067882 */ /* 0x000fe40000000000 */
[----:B------:R-:W-:-:S04]  /*3aa0*/  USHF.R.U32.HI UR4, URZ, 0x5, UR4 ;  /* 0x00000005ff047899 */ /* 0x000fc80008011604 */
[----:B------:R-:W-:Y:S02]  /*3ab0*/  USHF.L.U32 UR5, UR5, UR4, URZ ;  /* 0x0000000405057299 */ /* 0x000fe400080006ff */
[----:B------:R-:W-:-:S04]  /*3ac0*/  USHF.L.U32 UR4, UR6, UR4, URZ ;  /* 0x0000000406047299 */ /* 0x000fc800080006ff */
[----:B-1----:R-:W-:-:S04]  /*3ad0*/  LOP3.LUT R0, R0, UR5, RZ, 0xc0, !PT ;  /* 0x0000000500007c12 */ /* 0x002fc8000f8ec0ff */
[----:B------:R-:W-:-:S13]  /*3ae0*/  ISETP.NE.AND P0, PT, R0, UR5, PT ;  /* 0x0000000500007c0c */ /* 0x000fda000bf05270 */
[----:B------:R-:W-:Y:S05]  /*3af0*/  @P0 BRA `(.L_x_71) ;  /* 0x0000000000580947 */ /* 0x000fea0003800000 */
[----:B------:R-:W1:Y:S02]  /*3b00*/  LDS R0, [UR8+0x18] ;  /* 0x00001808ff007984 */ /* 0x000e640008000800 */
[----:B-1----:R-:W-:-:S04]  /*3b10*/  LOP3.LUT R0, R0, UR4, RZ, 0xc0, !PT ;  /* 0x0000000400007c12 */ /* 0x002fc8000f8ec0ff */
[----:B------:R-:W-:-:S13]  /*3b20*/  ISETP.NE.AND P0, PT, R0, UR4, PT ;  /* 0x0000000400007c0c */ /* 0x000fda000bf05270 */
[----:B------:R-:W-:Y:S05]  /*3b30*/  @P0 BRA `(.L_x_72) ;  /* 0x00000000003c0947 */ /* 0x000fea0003800000 */
[----:B------:R-:W1:Y:S01]  /*3b40*/  S2R R2, SR_LANEID ;  /* 0x0000000000027919 */ /* 0x000e620000000000 */
[----:B------:R-:W-:Y:S01]  /*3b50*/  ULOP3.LUT UR5, URZ, UR5, URZ, 0x33, !UPT ;  /* 0x00000005ff057292 */ /* 0x000fe2000f8e33ff */
[----:B------:R-:W-:Y:S01]  /*3b60*/  LOP3.LUT R4, RZ, UR4, RZ, 0x33, !PT ;  /* 0x00000004ff047c12 */ /* 0x000fe2000f8e33ff */
[----:B------:R-:W-:Y:S02]  /*3b70*/  VOTEU.ANY UR4, UPT, PT ;  /* 0x0000000000047886 */ /* 0x000fe400038e0100 */
[----:B------:R-:W-:Y:S01]  /*3b80*/  UFLO.U32 UR4, UR4 ;  /* 0x00000004000472bd */ /* 0x000fe200080e0000 */
[----:B------:R-:W2:Y:S01]  /*3b90*/  REDUX UR6, R4 ;  /* 0x00000000040673c4 */ /* 0x000ea20000000000 */
[----:B------:R-:W-:-:S06]  /*3ba0*/  IMAD.U32 R0, RZ, RZ, UR5 ;  /* 0x00000005ff007e24 */ /* 0x000fcc000f8e00ff */
[----:B------:R4:W-:Y:S01]  /*3bb0*/  UTCATOMSWS.AND URZ, UR5 ;  /* 0x0000000500ff79e3 */ /* 0x0009e20008000000 */
[----:B------:R-:W3:Y:S01]  /*3bc0*/  REDUX UR7, R0 ;  /* 0x00000000000773c4 */ /* 0x000ee20000000000 */
[----:B-1----:R-:W-:Y:S01]  /*3bd0*/  ISETP.EQ.U32.AND P0, PT, R2, UR4, PT ;  /* 0x0000000402007c0c */ /* 0x002fe2000bf02070 */
[----:B--2---:R-:W-:Y:S01]  /*3be0*/  IMAD.U32 R2, RZ, RZ, UR6 ;  /* 0x00000006ff027e24 */ /* 0x004fe2000f8e00ff */
[----:B---3--:R-:W-:-:S11]  /*3bf0*/  MOV R3, UR7 ;  /* 0x0000000700037c02 */ /* 0x008fd60008000f00 */
[----:B------:R4:W-:Y:S04]  /*3c00*/  @P0 ATOMS.AND RZ, [UR8+0x14], R3 ;  /* 0x00001403ffff098c */ /* 0x0009e8000a800008 */
[----:B------:R4:W-:Y:S01]  /*3c10*/  @P0 ATOMS.AND RZ, [UR8+0x18], R2 ;  /* 0x00001802ffff098c */ /* 0x0009e2000a800008 */
[----:B------:R-:W-:Y:S05]  /*3c20*/  BRA `(.L_x_73) ;  /* 0x0000000000147947 */ /* 0x000fea0003800000 */
.L_x_72:
[----:B------:R-:W-:Y:S02]  /*3c30*/  MOV R2, 0x3c50 ;  /* 0x00003c5000027802 */ /* 0x000fe40000000f00 */
[----:B---3-5:R-:W-:Y:S05]  /*3c40*/  CALL.REL.NOINC `($__internal_0_$__cuda_sm10x_tcgen05_guardrail_trap_col_being_dealloced_not_returned_by_alloc) ;  /* 0x0000006400607944 */ /* 0x028fea0003c00000 */
[----:B------:R-:W-:Y:S05]  /*3c50*/  BRA `(.L_x_73) ;  /* 0x0000000000087947 */ /* 0x000fea0003800000 */
.L_x_71:
[----:B------:R-:W-:Y:S02]  /*3c60*/  MOV R2, 0x3c80 ;  /* 0x00003c8000027802 */ /* 0x000fe40000000f00 */
[----:B---3-5:R-:W-:Y:S05]  /*3c70*/  CALL.REL.NOINC `($__internal_2_$__cuda_sm10x_tcgen05_guardrail_trap_unallocated_columns_being_dealloced) ;  /* 0x00000064006c7944 */ /* 0x028fea0003c00000 */
.L_x_73:
[----:B------:R-:W-:Y:S01]  /*3c80*/  NOP ;  /* 0x0000000000007918 */ /* 0x000fe20000000000 */
[----:B----4-:R-:W-:Y:S05]  /*3c90*/  EXIT ;  /* 0x000000000000794d */ /* 0x010fea0003800000 */
.L_x_55:
[----:B------:R-:W-:-:S09]  /*3ca0*/  UISETP.NE.OR UP0, UPT, UR18, 0x3, !UP3 ;  /* 0x000000031200788c */ /* 0x000fd2000df05670 */
[----:B------:R-:W-:Y:S05]  /*3cb0*/  BRA.U UP0, `(.L_x_74) ;  /* 0x0000001100847547 */ /* 0x000fea000b800000 */
[----:B------:R-:W2:Y:S01]  /*3cc0*/  LDCU.64 UR4, c[0x0][0x888] ;  /* 0x00011100ff0477ac */ /* 0x000ea20008000a00 */
[----:B------:R-:W3:Y:S01]  /*3cd0*/  S2UR UR8, SR_CgaCtaId ;  /* 0x00000000000879c3 */ /* 0x000ee20000008800 */
[----:B------:R-:W-:Y:S02]  /*3ce0*/  HFMA2 R9, -RZ, RZ, 0, 0 ;  /* 0x00000000ff097431 */ /* 0x000fe400000001ff */
[----:B------:R-:W-:Y:S01]  /*3cf0*/  IMAD.MOV.U32 R11, RZ, RZ, 0x1 ;  /* 0x00000001ff0b7424 */ /* 0x000fe200078e00ff */
[----:B------:R-:W4:Y:S01]  /*3d00*/  LDCU UR40, c[0x0][0x370] ;  /* 0x00006e00ff2877ac */ /* 0x000f220008000800 */
[----:B------:R-:W-:Y:S01]  /*3d10*/  IMAD.MOV.U32 R10, RZ, RZ, RZ ;  /* 0x000000ffff0a7224 */ /* 0x000fe200078e00ff */
[----:B------:R-:W-:Y:S01]  /*3d20*/  MOV R3, 0x1000 ;  /* 0x0000100000037802 */ /* 0x000fe20000000f00 */
[----:B------:R-:W4:Y:S01]  /*3d30*/  LDCU.128 UR44, c[0x0][0xb10] ;  /* 0x00016200ff2c77ac */ /* 0x000f220008000c00 */
[----:B------:R-:W1:Y:S01]  /*3d40*/  LDC.64 R12, c[0x0][0x348] ;  /* 0x0000d200ff0c7b82 */ /* 0x000e620000000a00 */
[----:B------:R-:W3:Y:S01]  /*3d50*/  LDCU UR37, c[0x0][0x374] ;  /* 0x00006e80ff2577ac */ /* 0x000ee20008000800 */
[----:B------:R-:W3:Y:S01]  /*3d60*/  LDCU.64 UR38, c[0x0][0x890] ;  /* 0x00011200ff2677ac */ /* 0x000ee20008000a00 */
[----:B------:R-:W3:Y:S01]  /*3d70*/  LDCU UR15, c[0x0][0xb0c] ;  /* 0x00016180ff0f77ac */ /* 0x000ee20008000800 */
[----:B--2---:R-:W-:Y:S01]  /*3d80*/  UISETP.NE.U32.AND UP0, UPT, UR4, URZ, UPT ;  /* 0x000000ff0400728c */ /* 0x004fe2000bf05070 */
[----:B------:R-:W2:Y:S01]  /*3d90*/  LDCU UR54, c[0x0][0xb20] ;  /* 0x00016400ff3677ac */ /* 0x000ea20008000800 */
[----:B------:R-:W2:Y:S01]  /*3da0*/  LDCU UR4, c[0x0][0xb30] ;  /* 0x00016600ff0477ac */ /* 0x000ea20008000800 */
[----:B------:R-:W-:Y:S01]  /*3db0*/  UMOV UR21, 0x400 ;  /* 0x0000040000157882 */ /* 0x000fe20000000000 */
[----:B----4-:R-:W-:-:S02]  /*3dc0*/  UIMAD.WIDE.U32 UR52, UR40, UR44, URZ ;  /* 0x0000002c283472a5 */ /* 0x010fc4000f8e00ff */
[----:B---3--:R-:W-:Y:S02]  /*3dd0*/  UIMAD.WIDE.U32 UR6, UR37, UR47, URZ ;  /* 0x0000002f250672a5 */ /* 0x008fe4000f8e00ff */
[----:B------:R-:W-:Y:S02]  /*3de0*/  ULEA UR21, UR8, UR21, 0x18 ;  /* 0x0000001508157291 */ /* 0x000fe4000f8ec0ff */
[----:B------:R-:W-:Y:S02]  /*3df0*/  USEL UR41, URZ, 0x1, UP6 ;  /* 0x00000001ff297887 */ /* 0x000fe4000b000000 */
[----:B------:R-:W-:Y:S02]  /*3e00*/  UISETP.NE.U32.AND UP6, UPT, UR38, URZ, UPT ;  /* 0x000000ff2600728c */ /* 0x000fe4000bfc5070 */
[----:B------:R-:W-:Y:S02]  /*3e10*/  UIADD3 UR43, UPT, UPT, UR21, 0x58, URZ ;  /* 0x00000058152b7890 */ /* 0x000fe4000fffe0ff */
[----:B------:R-:W-:-:S02]  /*3e20*/  UIADD3 UR33, UPT, UPT, UR21, 0x40, URZ ;  /* 0x0000004015217890 */ /* 0x000fc4000fffe0ff */
[----:B------:R-:W-:Y:S02]  /*3e30*/  UIADD3 UR25, UPT, UPT, UR21, 0x48, URZ ;  /* 0x0000004815197890 */ /* 0x000fe4000fffe0ff */
[----:B------:R-:W-:Y:S02]  /*3e40*/  UIADD3 UR17, UPT, UPT, UR21, 0x50, URZ ;  /* 0x0000005015117890 */ /* 0x000fe4000fffe0ff */
[----:B------:R-:W-:Y:S02]  /*3e50*/  UISETP.NE.AND.EX UP5, UPT, UR5, URZ, UPT, UP0 ;  /* 0x000000ff0500728c */ /* 0x000fe4000bfa5300 */
[----:B------:R-:W-:Y:S01]  /*3e60*/  UISETP.NE.AND UP0, UPT, UR42, 0x1, UPT ;  /* 0x000000012a00788c */ /* 0x000fe2000bf05270 */
[----:B------:R-:W-:Y:S01]  /*3e70*/  UMOV UR52, UR53 ;  /* 0x0000003500347c82 */ /* 0x000fe20008000000 */
[----:B------:R-:W-:Y:S01]  /*3e80*/  UMOV UR51, UR7 ;  /* 0x0000000700337c82 */ /* 0x000fe20008000000 */
[----:B------:R-:W-:Y:S02]  /*3e90*/  UISETP.NE.AND UP0, UPT, UR15, 0x1, UPT ;  /* 0x000000010f00788c */ /* 0x000fe4000bf05270 */
[----:B------:R-:W-:-:S02]  /*3ea0*/  UPLOP3.LUT UP4, UPT, UPT, UPT, UPT, 0x40, 0x4 ;  /* 0x000000000004789c */ /* 0x000fc40003f8e870 */
[----:B------:R-:W-:Y:S01]  /*3eb0*/  UISETP.GE.AND UP2, UPT, UR42, 0x1, UPT ;  /* 0x000000012a00788c */ /* 0x000fe2000bf46270 */
[----:B------:R-:W3:Y:S01]  /*3ec0*/  LDCU.64 UR22, c[0x0][0xb28] ;  /* 0x00016500ff1677ac */ /* 0x000ee20008000a00 */
[----:B------:R-:W-:Y:S02]  /*3ed0*/  UISETP.NE.AND.EX UP6, UPT, UR39, URZ, UPT, UP6 ;  /* 0x000000ff2700728c */ /* 0x000fe4000bfc5360 */
[----:B------:R-:W-:Y:S02]  /*3ee0*/  UPRMT UR43, UR8, 0x654, UR43 ;  /* 0x00000654082b7896 */ /* 0x000fe4000800002b */
[----:B------:R-:W-:Y:S02]  /*3ef0*/  UPRMT UR50, UR8, 0x654, UR33 ;  /* 0x0000065408327896 */ /* 0x000fe40008000021 */
[----:B------:R-:W-:Y:S02]  /*3f00*/  UPRMT UR49, UR8, 0x654, UR25 ;  /* 0x0000065408317896 */ /* 0x000fe40008000019 */
[----:B------:R-:W-:-:S02]  /*3f10*/  UPRMT UR48, UR8, 0x654, UR17 ;  /* 0x0000065408307896 */ /* 0x000fc40008000011 */
[----:B------:R-:W-:Y:S02]  /*3f20*/  USHF.R.U32.HI UR52, URZ, UR45, UR52 ;  /* 0x0000002dff347299 */ /* 0x000fe40008011634 */
[----:B--2---:R-:W-:Y:S02]  /*3f30*/  USHF.R.U32.HI UR51, URZ, UR54, UR51 ;  /* 0x00000036ff337299 */ /* 0x004fe40008011633 */
[----:B------:R-:W-:Y:S02]  /*3f40*/  UISETP.NE.AND UP0, UPT, UR46, 0x1, UPT ;  /* 0x000000012e00788c */ /* 0x000fe4000bf05270 */
[----:B-1----:R-:W-:-:S11]  /*3f50*/  UISETP.NE.AND UP3, UPT, UR4, 0x1, UPT ;  /* 0x000000010400788c */ /* 0x002fd6000bf65270 */
.L_x_85:
[C---:B------:R-:W-:Y:S02]  /*3f60*/  LEA R8, R10.reuse, UR21, 0x3 ;  /* 0x000000150a087c11 */ /* 0x040fe4000f8e18ff */
[----:B------:R-:W-:Y:S02]  /*3f70*/  SHF.L.U32 R5, R9, 0x1f, RZ ;  /* 0x0000001f09057819 */ /* 0x000fe400000006ff */
[----:B------:R-:W-:Y:S02]  /*3f80*/  LEA R6, R10, UR21, 0x4 ;  /* 0x000000150a067c11 */ /* 0x000fe4000f8e20ff */
[----:B-1----:R-:W1:Y:S02]  /*3f90*/  SYNCS.PHASECHK.TRANS64.TRYWAIT P0, [R8+URZ+0x90], R5 ;  /* 0x00009005080075a7 */ /* 0x002e6400080011ff */
[----:B-1----:R-:W-:Y:S05]  /*3fa0*/  @!P0 BRA `(.L_x_75) ;  /* 0x0000005c003c8947 */ /* 0x002fea0003800000 */
.L_x_159:
[----:B-1----:R-:W1:Y:S01]  /*3fb0*/  LDS.128 R4, [R6+0x120] ;  /* 0x0001200006047984 */ /* 0x002e620000000c00 */
[----:B------:R-:W-:Y:S01]  /*3fc0*/  UISETP.GE.AND UP0, UPT, UR42, 0x1, UPT ;  /* 0x000000012a00788c */ /* 0x000fe2000bf06270 */
[----:B------:R-:W-:Y:S01]  /*3fd0*/  @!PT LDS RZ, [RZ] ;  /* 0x00000000fffff984 */ /* 0x000fe20000000800 */
[----:B------:R-:W-:Y:S01]  /*3fe0*/  @!PT LDS RZ, [RZ] ;  /* 0x00000000fffff984 */ /* 0x000fe20000000800 */
[----:B------:R-:W-:Y:S01]  /*3ff0*/  @!PT LDS RZ, [RZ] ;  /* 0x00000000fffff984 */ /* 0x000fe20000000800 */
[----:B------:R-:W-:Y:S01]  /*4000*/  @!PT LDS RZ, [RZ] ;  /* 0x00000000fffff984 */ /* 0x000fe20000000800 */
[----:B------:R2:W-:Y:S06]  /*4010*/  MEMBAR.ALL.CTA ;  /* 0x0000000000007992 */ /* 0x0005ec0000008000 */
[----:B--2---:R-:W2:Y:S01]  /*4020*/  FENCE.VIEW.ASYNC.S ;  /* 0x00000000000073c6 */ /* 0x004ea20000000000 */
[----:B-1----:R-:W-:Y:S11]  /*4030*/  LOP3.LUT P0, RZ, R6, 0x1, RZ, 0xc0, !PT ;  /* 0x0000000106ff7812 */ /* 0x002ff6000780c0ff */
[----:B------:R-:W-:Y:S02]  /*4040*/  @!UPT UIADD3 URZ, UPT, UPT, URZ, URZ, URZ ;  /* 0x000000fffffff290 */ /* 0x000fe4000fffe0ff */
[----:B--2---:R-:W-:Y:S01]  /*4050*/  VOTEU.ANY UP2, P0 ;  /* 0x0000000000ff7886 */ /* 0x004fe20000040100 */
[----:B------:R-:W-:Y:S11]  /*4060*/  PLOP3.LUT P0, PT, PT, PT, UP2, 0x80, 0x8 ;  /* 0x000000000008781c */ /* 0x000ff60003f0f028 */
[----:B------:R-:W-:Y:S02]  /*4070*/  @!UPT UIADD3 URZ, UPT, UPT, URZ, URZ, URZ ;  /* 0x000000fffffff290 */ /* 0x000fe4000fffe0ff */
[----:B------:R-:W-:Y:S02]  /*4080*/  @P0 SHF.R.U32.HI R0, RZ, 0x10, R5 ;  /* 0x00000010ff000819 */ /* 0x000fe40000011605 */
[----:B------:R-:W-:Y:S02]  /*4090*/  @P0 MOV R2, R4 ;  /* 0x0000000400020202 */ /* 0x000fe40000000f00 */
[----:B------:R-:W-:Y:S01]  /*40a0*/  @P0 R2UR UR4, R0 ;  /* 0x00000000000402ca */ /* 0x000fe200000e0000 */
[----:B------:R-:W-:Y:S01]  /*40b0*/  VIADD R0, R8, 0xa0 ;  /* 0x000000a008007836 */ /* 0x000fe20000000000 */
[----:B------:R-:W-:Y:S02]  /*40c0*/  @P0 LOP3.LUT R4, R5, 0xffff, RZ, 0xc0, !PT ;  /* 0x0000ffff05040812 */ /* 0x000fe400078ec0ff */
[----:B------:R-:W-:Y:S02]  /*40d0*/  @P0 R2UR UR6, R2 ;  /* 0x00000000020602ca */ /* 0x000fe400000e0000 */
[----:B------:R-:W-:Y:S02]  /*40e0*/  PRMT R0, RZ, 0x654, R0 ;  /* 0x00000654ff007816 */ /* 0x000fe40000000000 */
[----:B------:R-:W-:Y:S02]  /*40f0*/  @P0 R2UR UR5, R4 ;  /* 0x00000000040502ca */ /* 0x000fe400000e0000 */
[----:B------:R1:W-:Y:S03]  /*4100*/  SYNCS.ARRIVE.TRANS64.RED.A1T0 RZ, [R0+URZ], RZ ;  /* 0x000000ff00ff79a7 */ /* 0x0003e600081004ff */
[----:B------:R-:W-:Y:S04]  /*4110*/  @UP2 UMOV UR29, UR4 ;  /* 0x00000004001d2c82 */ /* 0x000fe80008000000 */
[----:B------:R-:W-:Y:S04]  /*4120*/  @UP2 UMOV UR14, UR6 ;  /* 0x00000006000e2c82 */ /* 0x000fe80008000000 */
[----:B------:R-:W-:Y:S01]  /*4130*/  @UP2 UMOV UR13, UR5 ;  /* 0x00000005000d2c82 */ /* 0x000fe20008000000 */
[----:B------:R-:W-:Y:S05]  /*4140*/  BRA.U !UP0, `(.L_x_76) ;  /* 0x0000000108c07547 */ /* 0x000fea000b800000 */
[----:B------:R-:W-:Y:S02]  /*4150*/  UIMAD.WIDE.U32 UR18, UR13, UR47, URZ ;  /* 0x0000002f0d1272a5 */ /* 0x000fe4000f8e00ff */
[----:B------:R-:W-:Y:S02]  /*4160*/  UP2UR UR16, UPR, URZ, 0x4 ;  /* 0x00000004ff107883 */ /* 0x000fe40008000000 */
[----:B------:R-:W-:Y:S02]  /*4170*/  UISETP.NE.AND UP2, UPT, UR46, 0x1, UPT ;  /* 0x000000012e00788c */ /* 0x000fe4000bf45270 */
[----:B------:R-:W-:Y:S02]  /*4180*/  UIMAD.WIDE.U32 UR26, UR14, UR44, URZ ;  /* 0x0000002c0e1a72a5 */ /* 0x000fe4000f8e00ff */
[----:B------:R-:W-:Y:S02]  /*4190*/  USEL UR4, UR37, UR51, !UP2 ;  /* 0x0000003325047287 */ /* 0x000fe4000d000000 */
[----:B------:R-:W-:Y:S02]  /*41a0*/  UISETP.NE.AND UP0, UPT, UR15, 0x1, UPT ;  /* 0x000000010f00788c */ /* 0x000fe4000bf05270 */
[----:B------:R-:W-:Y:S02]  /*41b0*/  UP2UR UR20, UPR, URZ, 0x2 ;  /* 0x00000002ff147883 */ /* 0x000fe40008000000 */
[----:B------:R-:W-:Y:S02]  /*41c0*/  UISETP.NE.AND UP1, UPT, UR42, 0x1, UPT ;  /* 0x000000012a00788c */ /* 0x000fe4000bf25270 */
[----:B---3--:R-:W-:Y:S02]  /*41d0*/  UIMAD.WIDE.U32 UR8, UR4, UR22, URZ ;  /* 0x00000016040872a5 */ /* 0x008fe4000f8e00ff */
[----:B------:R-:W-:Y:S01]  /*41e0*/  USEL UR7, UR40, UR52, !UP0 ;  /* 0x0000003428077287 */ /* 0x000fe2000c000000 */
[----:B------:R-:W-:Y:S02]  /*41f0*/  UMOV UR5, UR19 ;  /* 0x0000001300057c82 */ /* 0x000fe40008000000 */
[----:B------:R-:W-:Y:S02]  /*4200*/  USHF.R.U32.HI UR6, URZ, UR54, UR5 ;  /* 0x00000036ff067299 */ /* 0x000fe40008011605 */
[----:B------:R-:W-:Y:S02]  /*4210*/  UIMAD.WIDE.U32 UR10, UR7, UR22, URZ ;  /* 0x00000016070a72a5 */ /* 0x000fe4000f8e00ff */
[----:B------:R-:W-:Y:S02]  /*4220*/  USEL UR6, UR13, UR6, !UP2 ;  /* 0x000000060d067287 */ /* 0x000fe4000d000000 */
[----:B------:R-:W-:Y:S01]  /*4230*/  UISETP.NE.AND UP2, UPT, UR16, URZ, UPT ;  /* 0x000000ff1000728c */ /* 0x000fe2000bf45270 */
[----:B------:R-:W-:Y:S02]  /*4240*/  UMOV UR5, UR27 ;  /* 0x0000001b00057c82 */ /* 0x000fe40008000000 */
[----:B------:R-:W-:Y:S03]  /*4250*/  USHF.R.U32.HI UR12, URZ, UR45, UR5 ;  /* 0x0000002dff0c7299 */ /* 0x000fe60008011605 */
[----:B------:R-:W-:Y:S02]  /*4260*/  UMOV UR5, UR9 ;  /* 0x0000000900057c82 */ /* 0x000fe40008000000 */
[----:B------:R-:W-:Y:S03]  /*4270*/  @UP1 USHF.R.U32.HI UR4, URZ, UR23, UR5 ;  /* 0x00000017ff041299 */ /* 0x000fe60008011605 */
[----:B------:R-:W-:Y:S01]  /*4280*/  UMOV UR5, UR11 ;  /* 0x0000000b00057c82 */ /* 0x000fe20008000000 */
[----:B------:R-:W-:Y:S02]  /*4290*/  UIMAD UR4, UR42, UR4, URZ ;  /* 0x000000042a0472a4 */ /* 0x000fe4000f8e02ff */
[----:B------:R-:W-:Y:S02]  /*42a0*/  @UP1 USHF.R.U32.HI UR7, URZ, UR23, UR5 ;  /* 0x00000017ff071299 */ /* 0x000fe40008011605 */
[----:B------:R-:W-:Y:S02]  /*42b0*/  USEL UR5, UR14, UR12, !UP0 ;  /* 0x0000000c0e057287 */ /* 0x000fe4000c000000 */
[----:B------:R-:W-:Y:S02]  /*42c0*/  UIMAD.WIDE.U32 UR10, UR6, UR22, URZ ;  /* 0x00000016060a72a5 */ /* 0x000fe4000f8e00ff */
[----:B------:R-:W-:Y:S02]  /*42d0*/  UIMAD UR8, UR42, UR7, URZ ;  /* 0x000000072a0872a4 */ /* 0x000fe4000f8e02ff */
[----:B------:R-:W-:Y:S03]  /*42e0*/  UISETP.GE.AND UP0, UPT, UR6, UR4, UPT ;  /* 0x000000040600728c */ /* 0x000fe6000bf06270 */
[----:B------:R-:W-:Y:S01]  /*42f0*/  UMOV UR4, UR11 ;  /* 0x0000000b00047c82 */ /* 0x000fe20008000000 */
[----:B------:R-:W-:Y:S02]  /*4300*/  UISETP.GE.OR UP0, UPT, UR5, UR8, UP0 ;  /* 0x000000080500728c */ /* 0x000fe40008706670 */
[----:B------:R-:W-:Y:S02]  /*4310*/  USHF.R.U32.HI UR4, URZ, UR23, UR4 ;  /* 0x00000017ff047299 */ /* 0x000fe40008011604 */
[----:B------:R-:W-:Y:S02]  /*4320*/  UIMAD.WIDE.U32 UR8, UR5, UR22, URZ ;  /* 0x00000016050872a5 */ /* 0x000fe4000f8e00ff */
[----:B------:R-:W-:Y:S04]  /*4330*/  USEL UR10, UR6, UR4, !UP1 ;  /* 0x00000004060a7287 */ /* 0x000fe8000c800000 */
[----:B------:R-:W-:Y:S01]  /*4340*/  UIADD3 UR11, UPT, UPT, -UR10, URZ, URZ ;  /* 0x000000ff0a0b7290 */ /* 0x000fe2000fffe1ff */
[----:B------:R-:W-:Y:S02]  /*4350*/  @!UP0 UMOV UR4, UR9 ;  /* 0x0000000900048c82 */ /* 0x000fe40008000000 */
[----:B------:R-:W-:Y:S02]  /*4360*/  @!UP0 USHF.R.U32.HI UR4, URZ, UR23, UR4 ;  /* 0x00000017ff048299 */ /* 0x000fe40008011604 */
[----:B------:R-:W-:Y:S02]  /*4370*/  UIMAD UR8, UR42, UR11, UR6 ;  /* 0x0000000b2a0872a4 */ /* 0x000fe4000f8e0206 */
[----:B------:R-:W-:Y:S02]  /*4380*/  @!UP0 USEL UR4, UR5, UR4, !UP1 ;  /* 0x0000000405048287 */ /* 0x000fe4000c800000 */
[----:B------:R-:W-:Y:S02]  /*4390*/  UISETP.NE.AND UP1, UPT, UR20, URZ, UPT ;  /* 0x000000ff1400728c */ /* 0x000fe4000bf25270 */
[----:B------:R-:W-:Y:S02]  /*43a0*/  @!UP0 UIMAD UR8, UR7, UR8, UR4 ;  /* 0x00000008070882a4 */ /* 0x000fe4000f8e0204 */
[----:B------:R-:W-:Y:S02]  /*43b0*/  @!UP0 UIADD3 UR9, UPT, UPT, UR10, -UR4, URZ ;  /* 0x800000040a098290 */ /* 0x000fe4000fffe0ff */
[----:B------:R-:W-:Y:S02]  /*43c0*/  UIADD3 UR4, UPT, UPT, -UR5, URZ, URZ ;  /* 0x000000ff05047290 */ /* 0x000fe4000fffe1ff */
[----:B------:R-:W-:Y:S02]  /*43d0*/  UIADD3 UR7, UPT, UPT, -UR6, URZ, URZ ;  /* 0x000000ff06077290 */ /* 0x000fe4000fffe1ff */
[----:B------:R-:W-:Y:S02]  /*43e0*/  @!UP0 UIMAD UR6, UR9, UR42, UR5 ;  /* 0x0000002a090682a4 */ /* 0x000fe4000f8e0205 */
[----:B------:R-:W-:Y:S02]  /*43f0*/  UIMAD UR14, UR15, UR4, UR14 ;  /* 0x000000040f0e72a4 */ /* 0x000fe4000f8e020e */
[----:B------:R-:W-:Y:S01]  /*4400*/  UIMAD UR13, UR46, UR7, UR13 ;  /* 0x000000072e0d72a4 */ /* 0x000fe2000f8e020d */
[----:B------:R-:W-:Y:S02]  /*4410*/  @!UP0 UMOV UR5, UR8 ;  /* 0x0000000800058c82 */ /* 0x000fe40008000000 */
[----:B------:R-:W-:Y:S02]  /*4420*/  UIMAD UR14, UR5, UR15, UR14 ;  /* 0x0000000f050e72a4 */ /* 0x000fe4000f8e020e */
[----:B------:R-:W-:Y:S11]  /*4430*/  UIMAD UR13, UR6, UR46, UR13 ;  /* 0x0000002e060d72a4 */ /* 0x000ff6000f8e020d */
[----:B------:R-:W-:Y:S01]  /*4440*/  @!UPT UIADD3 URZ, UPT, UPT, URZ, URZ, URZ ;  /* 0x000000fffffff290 */ /* 0x000fe2000fffe0ff */
.L_x_76:
[----:B------:R-:W2:Y:S01]  /*4450*/  @!UP3 LDCU.128 UR8, c[0x0][0xb10] ;  /* 0x00016200ff08b7ac */ /* 0x000ea20008000c00 */
[----:B------:R-:W-:Y:S02]  /*4460*/  ISETP.NE.U32.AND P0, PT, RZ, UR38, PT ;  /* 0x00000026ff007c0c */ /* 0x000fe4000bf05070 */
[----:B------:R-:W-:Y:S02]  /*4470*/  SHF.L.U32 R4, R11, 0x1f, RZ ;  /* 0x0000001f0b047819 */ /* 0x000fe400000006ff */
[----:B------:R-:W-:Y:S01]  /*4480*/  ISETP.NE.AND.EX P0, PT, RZ, UR39, PT, P0 ;  /* 0x00000027ff007c0c */ /* 0x000fe2000bf05300 */
[----:B------:R-:W4:Y:S01]  /*4490*/  @!UP3 LDCU UR5, c[0x0][0xb0c] ;  /* 0x00016180ff05b7ac */ /* 0x000f220008000800 */
[----:B------:R-:W-:Y:S02]  /*44a0*/  USHF.L.U32 UR35, UR30, 0x6, URZ ;  /* 0x000000061e237899 */ /* 0x000fe400080006ff */
[----:B------:R-:W-:Y:S02]  /*44b0*/  USHF.L.U32 UR34, UR31, 0x8, URZ ;  /* 0x000000081f227899 */ /* 0x000fe400080006ff */
[----:B--2---:R-:W-:Y:S07]  /*44c0*/  UIMAD.WIDE.U32 UR6, UR14, UR8, URZ ;  /* 0x000000080e0672a5 */ /* 0x004fee000f8e00ff */
[----:B------:R-:W-:Y:S01]  /*44d0*/  @!UP3 UMOV UR4, UR7 ;  /* 0x000000070004bc82 */ /* 0x000fe20008000000 */
[----:B----4-:R-:W-:Y:S02]  /*44e0*/  @!UP3 UISETP.NE.AND UP0, UPT, UR5, 0x1, UPT ;  /* 0x000000010500b88c */ /* 0x010fe4000bf05270 */
[----:B------:R-:W-:Y:S02]  /*44f0*/  @!UP3 USHF.R.U32.HI UR4, URZ, UR9, UR4 ;  /* 0x00000009ff04b299 */ /* 0x000fe40008011604 */
[----:B------:R-:W-:Y:S02]  /*4500*/  UIMAD.WIDE.U32 UR6, UR13, UR11, URZ ;  /* 0x0000000b0d0672a5 */ /* 0x000fe4000f8e00ff */
[----:B------:R-:W-:Y:S02]  /*4510*/  @!UP3 USEL UR8, UR14, UR4, !UP0 ;  /* 0x000000040e08b287 */ /* 0x000fe4000c000000 */
[----:B------:R-:W-:Y:S03]  /*4520*/  @!UP3 UISETP.NE.AND UP0, UPT, UR10, 0x1, UPT ;  /* 0x000000010a00b88c */ /* 0x000fe6000bf05270 */
[----:B------:R-:W-:Y:S02]  /*4530*/  @!UP3 UMOV UR6, UR7 ;  /* 0x000000070006bc82 */ /* 0x000fe40008000000 */
[----:B------:R-:W2:Y:S02]  /*4540*/  @!UP3 LDCU UR4, c[0x0][0xb20] ;  /* 0x00016400ff04b7ac */ /* 0x000ea40008000800 */
[----:B--2---:R-:W-:Y:S04]  /*4550*/  @!UP3 USHF.R.U32.HI UR6, URZ, UR4, UR6 ;  /* 0x00000004ff06b299 */ /* 0x004fe80008011606 */
[----:B------:R-:W-:Y:S04]  /*4560*/  @!UP3 USEL UR6, UR13, UR6, !UP0 ;  /* 0x000000060d06b287 */ /* 0x000fe8000c000000 */
[----:B------:R-:W-:Y:S02]  /*4570*/  @!UP3 UIADD3 UR4, UPT, UPT, -UR8, UR6, URZ ;  /* 0x000000060804b290 */ /* 0x000fe4000fffe1ff */
[----:B------:R-:W-:Y:S02]  /*4580*/  @!UP3 UIADD3 UR6, UPT, UPT, UR8, -UR6, URZ ;  /* 0x800000060806b290 */ /* 0x000fe4000fffe0ff */
[----:B------:R-:W-:Y:S02]  /*4590*/  @!UP3 UIMAD UR14, UR4, UR5, UR14 ;  /* 0x00000005040eb2a4 */ /* 0x000fe4000f8e020e */
[----:B------:R-:W-:Y:S01]  /*45a0*/  @!UP3 UIMAD UR13, UR6, UR10, UR13 ;  /* 0x0000000a060db2a4 */ /* 0x000fe2000f8e020d */
[----:B------:R-:W-:Y:S11]  /*45b0*/  BRA.U UP4, `(.L_x_77) ;  /* 0x0000000104107547 */ /* 0x000ff6000b800000 */
[----:B-1----:R-:W-:Y:S04]  /*45c0*/  MOV R0, UR41 ;  /* 0x0000002900007c02 */ /* 0x002fe80008000f00 */
[----:B------:R-:W-:Y:S04]  /*45d0*/  SHF.L.U32 R5, R0, 0x1f, RZ ;  /* 0x0000001f00057819 */ /* 0x000fe800000006ff */
[----:B------:R-:W1:Y:S02]  /*45e0*/  SYNCS.PHASECHK.TRANS64.TRYWAIT P1, [UR21+0x88], R5 ;  /* 0x00008805ff0075a7 */ /* 0x000e640008021115 */
[----:B-1----:R-:W-:Y:S05]  /*45f0*/  @!P1 BRA `(.L_x_78) ;  /* 0x0000005400bc9947 */ /* 0x002fea0003800000 */
.L_x_77:
[----:B------:R-:W-:Y:S05]  /*4600*/  BRA.U !UP6, `(.L_x_79) ;  /* 0x000000010e387547 */ /* 0x000fea000b800000 */
[----:B------:R-:W-:Y:S01]  /*4610*/  UPLOP3.LUT UP1, UPT, UPT, UPT, UP5, 0x80, 0x8 ;  /* 0x000000000008789c */ /* 0x000fe20003f2f050 */
[----:B-1----:R-:W-:Y:S01]  /*4620*/  HFMA2 R0, -RZ, RZ, 0, 5.9604644775390625e-08 ;  /* 0x00000001ff007431 */ /* 0x002fe200000001ff */
[----:B------:R-:W1:Y:S01]  /*4630*/  LDCU.64 UR8, c[0x0][0x358] ;  /* 0x00006b00ff0877ac */ /* 0x000e620008000a00 */
[----:B------:R-:W-:Y:S03]  /*4640*/  IMAD.MOV.U32 R85, RZ, RZ, 0x1 ;  /* 0x00000001ff557424 */ /* 0x000fe600078e00ff */
[----:B------:R-:W-:Y:S05]  /*4650*/  PLOP3.LUT P1, PT, PT, PT, UP1, 0x80, 0x8 ;  /* 0x000000000008781c */ /* 0x000fea0003f2f018 */
[----:B------:R-:W2:Y:S01]  /*4660*/  @UP1 LDCU.64 UR4, c[0x0][0x888] ;  /* 0x00011100ff0417ac */ /* 0x000ea20008000a00 */
[----:B------:R-:W-:Y:S07]  /*4670*/  @UP1 UIMAD UR6, UR36, UR38, URZ ;  /* 0x00000026240612a4 */ /* 0x000fee000f8e02ff */
[----:B------:R-:W-:Y:S01]  /*4680*/  @!P1 PRMT R85, R0, 0x7610, R85 ;  /* 0x0000761000559816 */ /* 0x000fe20000000055 */
[----:B--2---:R-:W-:Y:S06]  /*4690*/  @UP1 UIMAD.WIDE UR4, UR6, 0x4, UR4 ;  /* 0x00000004060418a5 */ /* 0x004fec000f8e0204 */
[----:B------:R-:W-:Y:S01]  /*46a0*/  IMAD.U32 R6, RZ, RZ, UR4 ;  /* 0x00000004ff067e24 */ /* 0x000fe2000f8e00ff */
[----:B------:R-:W-:Y:S04]  /*46b0*/  MOV R7, UR5 ;  /* 0x0000000500077c02 */ /* 0x000fe80008000f00 */
[----:B------:R-:W2:Y:S01]  /*46c0*/  @!UP1 LDCU UR4, c[0x0][0x880] ;  /* 0x00011000ff0497ac */ /* 0x000ea20008000800 */
[----:B-1---5:R4:W5:Y:S02]  /*46d0*/  @P1 LDG.E R41, desc[UR8][R6.64] ;  /* 0x0000000806291981 */ /* 0x022964000c1e1900 */
[----:B--2-4-:R-:W-:Y:S07]  /*46e0*/  @!P1 IMAD.U32 R41, RZ, RZ, UR4 ;  /* 0x00000004ff299e24 */ /* 0x014fee000f8e00ff */
.L_x_79:
[----:B-----5:R-:W-:Y:S01]  /*46f0*/  @!P0 FSETP.EQ.AND P2, PT, R41, RZ, PT ;  /* 0x000000ff2900820b */ /* 0x020fe20003f42000 */
[----:B------:R-:W-:Y:S01]  /*4700*/  @!UPT UIADD3 URZ, UPT, UPT, URZ, URZ, URZ ;  /* 0x000000fffffff290 */ /* 0x000fe2000fffe0ff */
[----:B------:R-:W-:Y:S11]  /*4710*/  @!P0 BRA `(.L_x_80) ;  /* 0x0000000000148947 */ /* 0x000ff60003800000 */
[----:B------:R-:W-:Y:S02]  /*4720*/  LOP3.LUT P0, RZ, R85, 0xff, RZ, 0xc0, !PT ;  /* 0x000000ff55ff7812 */ /* 0x000fe4000780c0ff */
[----:B------:R-:W-:Y:S04]  /*4730*/  PLOP3.LUT P2, PT, PT, PT, UP1, 0x80, 0x8 ;  /* 0x000000000008781c */ /* 0x000fe80003f4f018 */
[----:B------:R-:W-:Y:S07]  /*4740*/  PLOP3.LUT P2, PT, P2, PT, PT, 0x8, 0x80 ;  /* 0x000000000080781c */ /* 0x000fee000174e170 */
[----:B------:R-:W-:Y:S11]  /*4750*/  @P0 FSETP.EQ.AND P2, PT, R41, RZ, PT ;  /* 0x000000ff2900020b */ /* 0x000ff60003f42000 */
[----:B------:R-:W-:Y:S02]  /*4760*/  @!UPT UIADD3 URZ, UPT, UPT, URZ, URZ, URZ ;  /* 0x000000fffffff290 */ /* 0x000fe4000fffe0ff */
.L_x_80:
[----:B------:R-:W2:Y:S01]  /*4770*/  SYNCS.PHASECHK.TRANS64.TRYWAIT P0, [UR21+0x60], R4 ;  /* 0x00006004ff0075a7 */ /* 0x000ea20008001115 */
[----:B------:R-:W-:Y:S04]  /*4780*/  ELECT P1, URZ, PT ;  /* 0x0000000000ff782f */ /* 0x000fe80003820000 */
[----:B------:R-:W-:Y:S01]  /*4790*/  PLOP3.LUT P1, PT, P2, P1, PT, 0xf2, 0x2f ;  /* 0x00000000002f781c */ /* 0x000fe20001723e72 */
[----:B------:R-:W-:Y:S01]  /*47a0*/  @!UPT UIADD3 URZ, UPT, UPT, URZ, URZ, URZ ;  /* 0x000000fffffff290 */ /* 0x000fe2000fffe0ff */
[----:B--2---:R-:W-:Y:S11]  /*47b0*/  @!P0 BRA `(.L_x_81) ;  /* 0x0000005400648947 */ /* 0x004ff60003800000 */
.L_x_162:
[----:B------:R-:W-:Y:S01]  /*47c0*/  @!P1 IADD3 R2, P0, PT, R12, 0x580, RZ ;  /* 0x000005800c029810 */ /* 0x000fe20007f1e0ff */
[----:B------:R-:W-:Y:S01]  /*47d0*/  VOTEU.ALL UP0, P1 ;  /* 0x0000000000ff7886 */ /* 0x000fe20000800000 */
[----:B------:R-:W-:Y:S01]  /*47e0*/  UMOV UR6, 0x0 ;  /* 0x0000000000067882 */ /* 0x000fe20000000000 */
[----:B------:R-:W-:Y:S01]  /*47f0*/  UMOV UR7, 0x10000000 ;  /* 0x1000000000077882 */ /* 0x000fe20000000000 */
[----:B------:R-:W-:Y:S01]  /*4800*/  @!P1 R2UR UR5, R2 ;  /* 0x00000000020592ca */ /* 0x000fe200000e0000 */
[----:B-1----:R-:W-:Y:S01]  /*4810*/  @!P1 IMAD.X R0, RZ, RZ, R13, P0 ;  /* 0x000000ffff009224 */ /* 0x002fe200000e060d */
[----:B------:R-:W-:Y:S01]  /*4820*/  @!UP0 UIADD3 UR32, UPT, UPT, UR21, 0x200, URZ ;  /* 0x0000020015208890 */ /* 0x000fe2000fffe0ff */
[----:B------:R-:W-:Y:S03]  /*4830*/  VOTEU.ALL UP0, P1 ;  /* 0x0000000000ff7886 */ /* 0x000fe60000800000 */
[----:B------:R-:W-:Y:S01]  /*4840*/  @!P1 R2UR UR4, R0 ;  /* 0x00000000000492ca */ /* 0x000fe200000e0000 */
[----:B------:R-:W-:Y:S06]  /*4850*/  @!P1 IMAD.MOV.U32 R0, RZ, RZ, 0x1000 ;  /* 0x00001000ff009424 */ /* 0x000fec00078e00ff */
[----:B------:R-:W-:Y:S06]  /*4860*/  IMAD.U32 R6, RZ, RZ, UR5 ;  /* 0x00000005ff067e24 */ /* 0x000fec000f8e00ff */
[----:B------:R-:W-:Y:S01]  /*4870*/  IMAD.U32 R7, RZ, RZ, UR4 ;  /* 0x00000004ff077e24 */ /* 0x000fe2000f8e00ff */
[----:B------:R-:W-:Y:S04]  /*4880*/  @!P1 R2UR UR4, R6 ;  /* 0x00000000060492ca */ /* 0x000fe800000e0000 */
[----:B------:R-:W-:Y:S11]  /*4890*/  @!P1 R2UR UR5, R7 ;  /* 0x00000000070592ca */ /* 0x000ff600000e0000 */
[----:B------:R-:W-:Y:S02]  /*48a0*/  @!UPT UIADD3 URZ, UPT, UPT, URZ, URZ, URZ ;  /* 0x000000fffffff290 */ /* 0x000fe4000fffe0ff */
[----:B------:R1:W-:Y:S01]  /*48b0*/  @!UP0 UTMALDG.3D [UR32], [UR4], desc[UR6] ;  /* 0x00000620040085b4 */ /* 0x0003e20008011000 */
[----:B------:R1:W-:Y:S01]  /*48c0*/  @!P1 SYNCS.ARRIVE.TRANS64.RED.A0TR RZ, [UR21+0x40], R0 ;  /* 0x00004000ffff99a7 */ /* 0x0003e20008300415 */
[----:B------:R-:W-:Y:S01]  /*48d0*/  SYNCS.ARRIVE.TRANS64.RED.A1T0 RZ, [UR50], RZ ;  /* 0x000000ffffff79a7 */ /* 0x000fe20008100432 */
[----:B------:R-:W2:Y:S02]  /*48e0*/  SYNCS.PHASECHK.TRANS64.TRYWAIT P0, [UR21+0x68], R4 ;  /* 0x00006804ff0075a7 */ /* 0x000ea40008001115 */
[----:B-12---:R-:W-:Y:S05]  /*48f0*/  @!P0 BRA `(.L_x_82) ;  /* 0x00000054002c8947 */ /* 0x006fea0003800000 */
.L_x_164:
[----:B------:R-:W-:Y:S01]  /*4900*/  @!P1 IADD3 R2, P0, PT, R12, 0x580, RZ ;  /* 0x000005800c029810 */ /* 0x000fe20007f1e0ff */
[----:B------:R-:W-:Y:S01]  /*4910*/  VOTEU.ALL UP0, P1 ;  /* 0x0000000000ff7886 */ /* 0x000fe20000800000 */
[----:B------:R-:W-:Y:S01]  /*4920*/  UMOV UR6, 0x0 ;  /* 0x0000000000067882 */ /* 0x000fe20000000000 */
[----:B------:R-:W-:Y:S01]  /*4930*/  UMOV UR7, 0x10000000 ;  /* 0x1000000000077882 */ /* 0x000fe20000000000 */
[----:B------:R-:W-:Y:S01]  /*4940*/  @!P1 R2UR UR5, R2 ;  /* 0x00000000020592ca */ /* 0x000fe200000e0000 */
[----:B------:R-:W-:Y:S01]  /*4950*/  @!P1 IMAD.X R0, RZ, RZ, R13, P0 ;  /* 0x000000ffff009224 */ /* 0x000fe200000e060d */
[----:B------:R-:W-:Y:S02]  /*4960*/  @!UP0 UIADD3 UR26, UPT, UPT, UR34, 0x40, URZ ;  /* 0x00000040221a8890 */ /* 0x000fe4000fffe0ff */
[----:B------:R-:W-:Y:S02]  /*4970*/  @!UP0 UIADD3 UR24, UPT, UPT, UR21, 0x1200, URZ ;  /* 0x0000120015188890 */ /* 0x000fe4000fffe0ff */
[----:B------:R-:W-:Y:S01]  /*4980*/  @!P1 R2UR UR4, R0 ;  /* 0x00000000000492ca */ /* 0x000fe200000e0000 */
[----:B------:R-:W-:Y:S01]  /*4990*/  VOTEU.ALL UP0, P1 ;  /* 0x0000000000ff7886 */ /* 0x000fe20000800000 */
[----:B------:R-:W-:Y:S01]  /*49a0*/  @!P1 IMAD.MOV.U32 R0, RZ, RZ, 0x1000 ;  /* 0x00001000ff009424 */ /* 0x000fe200078e00ff */
[----:B------:R-:W-:Y:S01]  /*49b0*/  UMOV UR27, UR35 ;  /* 0x00000023001b7c82 */ /* 0x000fe20008000000 */
[----:B------:R-:W-:Y:S03]  /*49c0*/  UMOV UR28, UR36 ;  /* 0x00000024001c7c82 */ /* 0x000fe60008000000 */
        /* <DEDUP_REMOVED lines=8> */
[----:B------:R-:W4:Y:S02]  /*4a50*/  SYNCS.PHASECHK.TRANS64.TRYWAIT P0, [UR21+0x70], R4 ;  /* 0x00007004ff0075a7 */ /* 0x000f240008001115 */
[----:B--2-4-:R-:W-:Y:S05]  /*4a60*/  @!P0 BRA `(.L_x_83) ;  /* 0x0000005000e88947 */ /* 0x014fea0003800000 */
.L_x_166:
[----:B------:R-:W-:Y:S01]  /*4a70*/  @!P1 IADD3 R2, P0, PT, R12, 0x580, RZ ;  /* 0x000005800c029810 */ /* 0x000fe20007f1e0ff */
[----:B------:R-:W-:Y:S01]  /*4a80*/  VOTEU.ALL UP0, P1 ;  /* 0x0000000000ff7886 */ /* 0x000fe20000800000 */
[----:B------:R-:W-:Y:S01]  /*4a90*/  UMOV UR6, 0x0 ;  /* 0x0000000000067882 */ /* 0x000fe20000000000 */
[----:B------:R-:W-:Y:S01]  /*4aa0*/  UMOV UR7, 0x10000000 ;  /* 0x1000000000077882 */ /* 0x000fe20000000000 */
[----:B------:R-:W-:Y:S01]  /*4ab0*/  @!P1 R2UR UR5, R2 ;  /* 0x00000000020592ca */ /* 0x000fe200000e0000 */
[----:B------:R-:W-:Y:S01]  /*4ac0*/  @!P1 IMAD.X R0, RZ, RZ, R13, P0 ;  /* 0x000000ffff009224 */ /* 0x000fe200000e060d */
[----:B------:R-:W-:Y:S01]  /*4ad0*/  @!UP0 UIADD3 UR18, UPT, UPT, UR34, 0x80, URZ ;  /* 0x0000008022128890 */ /* 0x000fe2000fffe0ff */
[----:B------:R-:W-:Y:S01]  /*4ae0*/  VIADD R10, R10, 0x1 ;  /* 0x000000010a0a7836 */ /* 0x000fe20000000000 */
        /* <DEDUP_REMOVED lines=16> */
.L_x_168:
[----:B------:R-:W-:Y:S01]  /*4bf0*/  @!P1 IADD3 R2, P0, PT, R12, 0x580, RZ ;  /* 0x000005800c029810 */ /* 0x000fe20007f1e0ff */
[----:B------:R-:W-:Y:S01]  /*4c00*/  VOTEU.ALL UP0, P1 ;  /* 0x0000000000ff7886 */ /* 0x000fe20000800000 */
[----:B------:R-:W-:Y:S01]  /*4c10*/  UMOV UR6, 0x0 ;  /* 0x0000000000067882 */ /* 0x000fe20000000000 */
[----:B------:R-:W-:Y:S01]  /*4c20*/  UMOV UR7, 0x10000000 ;  /* 0x1000000000077882 */ /* 0x000fe20000000000 */
[----:B------:R-:W-:Y:S01]  /*4c30*/  @!P1 R2UR UR5, R2 ;  /* 0x00000000020592ca */ /* 0x000fe200000e0000 */
[----:B------:R-:W-:Y:S01]  /*4c40*/  @!P1 IMAD.X R0, RZ, RZ, R13, P0 ;  /* 0x000000ffff009224 */ /* 0x000fe200000e060d */
[----:B------:R-:W-:Y:S01]  /*4c50*/  @!UP0 UIADD3 UR10, UPT, UPT, UR34, 0xc0, URZ ;  /* 0x000000c0220a8890 */ /* 0x000fe2000fffe0ff */
[----:B------:R-:W-:Y:S01]  /*4c60*/  R2UR UR16, R87 ;  /* 0x00000000571072ca */ /* 0x000fe200000e0000 */
[----:B------:R-:W-:Y:S01]  /*4c70*/  @!UP0 UIADD3 UR8, UPT, UPT, UR21, 0x3200, URZ ;  /* 0x0000320015088890 */ /* 0x000fe2000fffe0ff */
[----:B------:R-:W-:Y:S01]  /*4c80*/  ISETP.NE.AND P0, PT, R10, 0x2, PT ;  /* 0x000000020a00780c */ /* 0x000fe20003f05270 */
[----:B------:R-:W-:Y:S01]  /*4c90*/  @!UP0 UIADD3 UR9, UPT, UPT, UR21, 0x58, URZ ;  /* 0x0000005815098890 */ /* 0x000fe2000fffe0ff */
[----:B------:R-:W-:Y:S01]  /*4ca0*/  @!P1 R2UR UR4, R0 ;  /* 0x00000000000492ca */ /* 0x000fe200000e0000 */
[----:B------:R-:W-:Y:S01]  /*4cb0*/  VOTEU.ALL UP0, P1 ;  /* 0x0000000000ff7886 */ /* 0x000fe20000800000 */
[----:B------:R-:W-:Y:S01]  /*4cc0*/  UMOV UR11, UR35 ;  /* 0x00000023000b7c82 */ /* 0x000fe20008000000 */
[----:B------:R-:W-:Y:S01]  /*4cd0*/  UMOV UR12, UR36 ;  /* 0x00000024000c7c82 */ /* 0x000fe20008000000 */
[----:B------:R-:W-:Y:S01]  /*4ce0*/  SEL R0, RZ, 0x1, P0 ;  /* 0x00000001ff007807 */ /* 0x000fe20000000000 */
[----:B------:R-:W-:Y:S01]  /*4cf0*/  UIADD3 UR31, UPT, UPT, UR13, UR59, URZ ;  /* 0x0000003b0d1f7290 */ /* 0x000fe2000fffe0ff */
[----:B-1----:R-:W-:Y:S01]  /*4d00*/  IMAD.U32 R4, RZ, RZ, UR5 ;  /* 0x00000005ff047e24 */ /* 0x002fe2000f8e00ff */
[----:B------:R-:W-:Y:S01]  /*4d10*/  LOP3.LUT R11, R11, 0x1, RZ, 0x3c, !PT ;  /* 0x000000010b0b7812 */ /* 0x000fe200078e3cff */
[----:B------:R-:W-:Y:S01]  /*4d20*/  UMOV UR36, UR29 ;  /* 0x0000001d00247c82 */ /* 0x000fe20008000000 */
[----:B------:R-:W-:Y:S01]  /*4d30*/  LOP3.LUT R9, R9, R0, RZ, 0x3c, !PT ;  /* 0x0000000009097212 */ /* 0x000fe200078e3cff */
[----:B------:R-:W-:Y:S01]  /*4d40*/  UIADD3 UR30, UPT, UPT, UR14, UR16, URZ ;  /* 0x000000100e1e7290 */ /* 0x000fe2000fffe0ff */
[----:B------:R-:W-:Y:S01]  /*4d50*/  SEL R10, R10, RZ, P0 ;  /* 0x000000ff0a0a7207 */ /* 0x000fe20000000000 */
[----:B------:R-:W-:Y:S01]  /*4d60*/  UPLOP3.LUT UP4, UPT, UPT, UPT, UPT, 0x80, 0x8 ;  /* 0x000000000008789c */ /* 0x000fe20003f8f070 */
[----:B------:R-:W-:Y:S01]  /*4d70*/  IMAD.U32 R5, RZ, RZ, UR4 ;  /* 0x00000004ff057e24 */ /* 0x000fe2000f8e00ff */
[----:B------:R-:W-:Y:S04]  /*4d80*/  @!P1 R2UR UR4, R4 ;  /* 0x00000000040492ca */ /* 0x000fe800000e0000 */
[----:B------:R-:W-:Y:S11]  /*4d90*/  @!P1 R2UR UR5, R5 ;  /* 0x00000000050592ca */ /* 0x000ff600000e0000 */
[----:B------:R-:W-:Y:S02]  /*4da0*/  @!UPT UIADD3 URZ, UPT, UPT, URZ, URZ, URZ ;  /* 0x000000fffffff290 */ /* 0x000fe4000fffe0ff */
[----:B------:R1:W-:Y:S01]  /*4db0*/  @!UP0 UTMALDG.3D [UR8], [UR4], desc[UR6] ;  /* 0x00000608040085b4 */ /* 0x0003e20008011000 */
[----:B------:R1:W-:Y:S01]  /*4dc0*/  @!P1 SYNCS.ARRIVE.TRANS64.RED.A0TR RZ, [UR21+0x58], R3 ;  /* 0x00005803ffff99a7 */ /* 0x0003e20008300415 */
[----:B------:R-:W-:Y:S01]  /*4dd0*/  SYNCS.ARRIVE.TRANS64.RED.A1T0 RZ, [UR43], RZ ;  /* 0x000000ffffff79a7 */ /* 0x000fe2000810042b */
[----:B------:R-:W-:Y:S05]  /*4de0*/  BRA.U UP2, `(.L_x_85) ;  /* 0xfffffff1025c7547 */ /* 0x000fea000b83ffff */
[----:B-1----:R-:W-:-:S04]  /*4df0*/  SHF.L.U32 R3, R11, 0x1f, RZ ;  /* 0x0000001f0b037819 */ /* 0x002fc800000006ff */
[----:B------:R-:W1:Y:S02]  /*4e00*/  SYNCS.PHASECHK.TRANS64.TRYWAIT P0, [UR21+0x60], R3 ;  /* 0x00006003ff0075a7 */ /* 0x000e640008001115 */
[----:B-1----:R-:W-:Y:S05]  /*4e10*/  @!P0 BRA `(.L_x_86) ;  /* 0x00000050002c8947 */ /* 0x002fea0003800000 */
.L_x_170:
[----:B------:R-:W2:Y:S02]  /*4e20*/  SYNCS.PHASECHK.TRANS64.TRYWAIT P0, [UR21+0x68], R3 ;  /* 0x00006803ff0075a7 */ /* 0x000ea40008001115 */
[----:B--2---:R-:W-:Y:S05]  /*4e30*/  @!P0 BRA `(.L_x_87) ;  /* 0x00000050003c8947 */ /* 0x004fea0003800000 */
.L_x_172:
[----:B------:R-:W2:Y:S02]  /*4e40*/  SYNCS.PHASECHK.TRANS64.TRYWAIT P0, [UR21+0x70], R3 ;  /* 0x00007003ff0075a7 */ /* 0x000ea40008001115 */
[----:B--2---:R-:W-:Y:S05]  /*4e50*/  @!P0 BRA `(.L_x_88) ;  /* 0x00000050004c8947 */ /* 0x004fea0003800000 */
.L_x_174:
[----:B-1----:R-:W-:-:S07]  /*4e60*/  MOV R0, UR21 ;  /* 0x0000001500007c02 */ /* 0x002fce0008000f00 */
.L_x_89:
[----:B-1----:R-:W-:-:S04]  /*4e70*/  SHF.L.U32 R3, R11, 0x1f, RZ ;  /* 0x0000001f0b037819 */ /* 0x002fc800000006ff */
[----:B------:R1:W2:Y:S03]  /*4e80*/  SYNCS.PHASECHK.TRANS64.TRYWAIT P0, [R0+URZ+0x78], R3 ;  /* 0x00007803000075a7 */ /* 0x0002a600080011ff */
[----:B--2---:R-:W-:Y:S05]  /*4e90*/  @!P0 NANOSLEEP.SYNCS 0x989680 ;  /* 0x009896800000895d */ /* 0x004fea0003900000 */
[----:B------:R-:W2:Y:S02]  /*4ea0*/  @!P0 SYNCS.PHASECHK.TRANS64 P0, [R0+URZ+0x78], R3 ;  /* 0x00007803000085a7 */ /* 0x000ea400080010ff */
[----:B--23--:R-:W-:Y:S05]  /*4eb0*/  @P0 EXIT ;  /* 0x000000000000094d */ /* 0x00cfea0003800000 */
[----:B------:R-:W-:Y:S05]  /*4ec0*/  BRA `(.L_x_89) ;  /* 0xfffffffc00e87947 */ /* 0x000fea000383ffff */
.L_x_74:
[----:B------:R-:W-:-:S06]  /*4ed0*/  UISETP.GE.AND UP0, UPT, UR18, 0x4, UPT ;  /* 0x000000041200788c */ /* 0x000fcc000bf06270 */
[----:B------:R-:W-:-:S13]  /*4ee0*/  PLOP3.LUT P0, PT, PT, PT, UP0, 0x80, 0x8 ;  /* 0x000000000008781c */ /* 0x000fda0003f0f008 */
[----:B-1----:R-:W-:Y:S05]  /*4ef0*/  @!P0 EXIT ;  /* 0x000000000000894d */ /* 0x002fea0003800000 */
[----:B------:R-:W1:Y:S08]  /*4f00*/  S2UR UR4, SR_CgaCtaId ;  /* 0x00000000000479c3 */ /* 0x000e700000008800 */
[----:B------:R-:W-:Y:S01]  /*4f10*/  BAR.SYNC.DEFER_BLOCKING 0x6, 0xa0 ;  /* 0x0182800000007b1d */ /* 0x000fe20000010000 */
[C---:B------:R-:W-:Y:S01]  /*4f20*/  IMAD.SHL.U32 R7, R95.reuse, 0x40, RZ ;  /* 0x000000405f077824 */ /* 0x040fe200078e00ff */
[C---:B------:R-:W-:Y:S01]  /*4f30*/  LOP3.LUT R97, R95.reuse, 0x60, RZ, 0xc0, !PT ;  /* 0x000000605f617812 */ /* 0x040fe200078ec0ff */
[----:B------:R-:W-:-:S02]  /*4f40*/  IMAD.SHL.U32 R4, R95, 0x20, RZ ;  /* 0x000000205f047824 */ /* 0x000fc400078e00ff */
[----:B------:R-:W-:Y:S02]  /*4f50*/  HFMA2 R36, -RZ, RZ, 0, 0 ;  /* 0x00000000ff247431 */ /* 0x000fe400000001ff */
[----:B------:R-:W-:Y:S01]  /*4f60*/  IMAD.SHL.U32 R6, R95, 0x2, RZ ;  /* 0x000000025f067824 */ /* 0x000fe200078e00ff */
[----:B------:R-:W-:Y:S01]  /*4f70*/  UMOV UR44, 0x400 ;  /* 0x00000400002c7882 */ /* 0x000fe20000000000 */
[----:B------:R-:W2:Y:S01]  /*4f80*/  LDC.64 R82, c[0x0][0x8b0] ;  /* 0x00022c00ff527b82 */ /* 0x000ea20000000a00 */
[----:B------:R-:W-:Y:S01]  /*4f90*/  LOP3.LUT R5, R7, 0x180, RZ, 0xc0, !PT ;  /* 0x0000018007057812 */ /* 0x000fe200078ec0ff */
[----:B------:R-:W-:Y:S01]  /*4fa0*/  IMAD.U32 R37, R95, 0x10000, RZ ;  /* 0x000100005f257824 */ /* 0x000fe200078e00ff */
[----:B------:R-:W-:Y:S01]  /*4fb0*/  LOP3.LUT R4, R4, 0xc00, RZ, 0xc0, !PT ;  /* 0x00000c0004047812 */ /* 0x000fe200078ec0ff */
[----:B------:R-:W-:Y:S01]  /*4fc0*/  IMAD.MOV.U32 R94, RZ, RZ, RZ ;  /* 0x000000ffff5e7224 */ /* 0x000fe200078e00ff */
[----:B------:R-:W-:Y:S01]  /*4fd0*/  LOP3.LUT R6, R5, 0x20, R6, 0xf8, !PT ;  /* 0x0000002005067812 */ /* 0x000fe200078ef806 */
[----:B------:R-:W-:Y:S01]  /*4fe0*/  IMAD.SHL.U32 R5, R95, 0x8, RZ ;  /* 0x000000085f057824 */ /* 0x000fe200078e00ff */
[----:B------:R-:W-:Y:S01]  /*4ff0*/  LOP3.LUT R4, R4, 0x40, R7, 0xf8, !PT ;  /* 0x0000004004047812 */ /* 0x000fe200078ef807 */
[----:B------:R-:W3:Y:S01]  /*5000*/  LDC.64 R80, c[0x0][0x8a8] ;  /* 0x00022a00ff507b82 */ /* 0x000ee20000000a00 */
[----:B------:R-:W-:Y:S01]  /*5010*/  LOP3.LUT R37, R37, 0x600000, RZ, 0xc0, !PT ;  /* 0x0060000025257812 */ /* 0x000fe200078ec0ff */
[----:B------:R-:W-:Y:S01]  /*5020*/  IMAD.MOV.U32 R89, RZ, RZ, RZ ;  /* 0x000000ffff597224 */ /* 0x000fe200078e00ff */
[----:B------:R-:W-:-:S02]  /*5030*/  LOP3.LUT R95, R95, 0x2, RZ, 0xc0, !PT ;  /* 0x000000025f5f7812 */ /* 0x000fc400078ec0ff */
[----:B------:R-:W-:Y:S02]  /*5040*/  CS2R R92, SRZ ;  /* 0x00000000005c7805 */ /* 0x000fe4000001ff00 */
[----:B------:R-:W-:Y:S01]  /*5050*/  LOP3.LUT R5, R6, 0x30, R5, 0x78, !PT ;  /* 0x0000003006057812 */ /* 0x000fe200078e7805 */
[----:B------:R-:W4:Y:S01]  /*5060*/  LDCU UR57, c[0x0][0x370] ;  /* 0x00006e00ff3977ac */ /* 0x000f220008000800 */
[----:B------:R-:W-:Y:S01]  /*5070*/  LOP3.LUT R4, R4, 0x200, R7, 0xf8, !PT ;  /* 0x0000020004047812 */ /* 0x000fe200078ef807 */
[----:B------:R-:W-:Y:S01]  /*5080*/  IMAD.MOV R90, RZ, RZ, -R95 ;  /* 0x000000ffff5a7224 */ /* 0x000fe200078e0a5f */
[----:B------:R-:W-:Y:S01]  /*5090*/  MOV R91, RZ ;  /* 0x000000ff005b7202 */ /* 0x000fe20000000f00 */
[----:B-1----:R-:W-:Y:S01]  /*50a0*/  ULEA UR44, UR4, UR44, 0x18 ;  /* 0x0000002c042c7291 */ /* 0x002fe2000f8ec0ff */
[----:B------:R-:W-:Y:S01]  /*50b0*/  LOP3.LUT R84, R4, R5, RZ, 0xfc, !PT ;  /* 0x0000000504547212 */ /* 0x000fe200078efcff */
[----:B------:R-:W1:Y:S02]  /*50c0*/  LDCU.64 UR62, c[0x0][0x348] ;  /* 0x00006900ff3e77ac */ /* 0x000e640008000a00 */
[----:B------:R-:W-:-:S02]  /*50d0*/  UIADD3 UR4, UPT, UPT, UR44, 0x4200, URZ ;  /* 0x000042002c047890 */ /* 0x000fc4000fffe0ff */
[----:B------:R-:W-:-:S03]  /*50e0*/  UIADD3 UR5, UPT, UPT, UR44, 0x200, URZ ;  /* 0x000002002c057890 */ /* 0x000fc6000fffe0ff */
[----:B------:R-:W4:Y:S01]  /*50f0*/  LDS R0, [UR44+0x140] ;  /* 0x0001402cff007984 */ /* 0x000f220008000800 */
[----:B------:R-:W1:Y:S01]  /*5100*/  LDCU UR43, c[0x0][0xb0c] ;  /* 0x00016180ff2b77ac */ /* 0x000e620008000800 */
[----:B------:R-:W-:Y:S02]  /*5110*/  IMAD.U32 R96, RZ, RZ, UR4 ;  /* 0x00000004ff607e24 */ /* 0x000fe4000f8e00ff */
[----:B------:R-:W-:Y:S01]  /*5120*/  IMAD.U32 R98, RZ, RZ, UR5 ;  /* 0x00000005ff627e24 */ /* 0x000fe2000f8e00ff */
[----:B------:R-:W1:Y:S01]  /*5130*/  LDCU UR39, c[0x0][0xb30] ;  /* 0x00016600ff2777ac */ /* 0x000e620008000800 */
[----:B------:R-:W1:Y:S01]  /*5140*/  LDCU.64 UR46, c[0x0][0x888] ;  /* 0x00011100ff2e77ac */ /* 0x000e620008000a00 */
[----:B------:R-:W1:Y:S01]  /*5150*/  LDCU.64 UR40, c[0x0][0xb28] ;  /* 0x00016500ff2877ac */ /* 0x000e620008000a00 */
[----:B------:R-:W1:Y:S01]  /*5160*/  LDCU.64 UR60, c[0x0][0x890] ;  /* 0x00011200ff3c77ac */ /* 0x000e620008000a00 */
[----:B------:R-:W1:Y:S01]  /*5170*/  LDCU.128 UR52, c[0x0][0xb10] ;  /* 0x00016200ff3477ac */ /* 0x000e620008000c00 */
[----:B------:R-:W1:Y:S02]  /*5180*/  LDCU UR56, c[0x0][0x374] ;  /* 0x00006e80ff3877ac */ /* 0x000e640008000800 */
[----:B-1234-:R-:W-:-:S07]  /*5190*/  IMAD.IADD R37, R0, 0x1, R37 ;  /* 0x0000000100257824 */ /* 0x01efce00078e0225 */
.L_x_131:
[C---:B------:R-:W-:Y:S02]  /*51a0*/  LEA R3, R89.reuse, UR44, 0x3 ;  /* 0x0000002c59037c11 */ /* 0x040fe4000f8e18ff */
[----:B------:R-:W-:Y:S02]  /*51b0*/  SHF.L.U32 R0, R92, 0x1f, RZ ;  /* 0x0000001f5c007819 */ /* 0x000fe400000006ff */
[----:B------:R-:W-:Y:S02]  /*51c0*/  LEA R5, R89, UR44, 0x4 ;  /* 0x0000002c59057c11 */ /* 0x000fe4000f8e20ff */
[----:B-1----:R-:W1:Y:S02]  /*51d0*/  SYNCS.PHASECHK.TRANS64.TRYWAIT P0, [R3+URZ+0x90], R0 ;  /* 0x00009000030075a7 */ /* 0x002e6400080011ff */
[----:B-1----:R-:W-:Y:S05]  /*51e0*/  @!P0 BRA `(.L_x_90) ;  /* 0x0000004c00808947 */ /* 0x002fea0003800000 */
.L_x_175:
[----:B------:R-:W2:Y:S01]  /*51f0*/  LDS.128 R4, [R5+0x120] ;  /* 0x0001200005047984 */ /* 0x000ea20000000c00 */
[----:B------:R-:W-:Y:S01]  /*5200*/  UISETP.GE.AND UP0, UPT, UR42, 0x1, UPT ;  /* 0x000000012a00788c */ /* 0x000fe2000bf06270 */
[----:B------:R-:W-:Y:S01]  /*5210*/  @!PT LDS RZ, [RZ] ;  /* 0x00000000fffff984 */ /* 0x000fe20000000800 */
[----:B------:R-:W-:Y:S01]  /*5220*/  @!PT LDS RZ, [RZ] ;  /* 0x00000000fffff984 */ /* 0x000fe20000000800 */
[----:B------:R-:W-:Y:S01]  /*5230*/  @!PT LDS RZ, [RZ] ;  /* 0x00000000fffff984 */ /* 0x000fe20000000800 */
[----:B------:R-:W-:Y:S01]  /*5240*/  @!PT LDS RZ, [RZ] ;  /* 0x00000000fffff984 */ /* 0x000fe20000000800 */
[----:B------:R3:W-:Y:S06]  /*5250*/  MEMBAR.ALL.CTA ;  /* 0x0000000000007992 */ /* 0x0007ec0000008000 */
[----:B---3--:R-:W3:Y:S01]  /*5260*/  FENCE.VIEW.ASYNC.S ;  /* 0x00000000000073c6 */ /* 0x008ee20000000000 */
[----:B--2---:R-:W-:Y:S11]  /*5270*/  LOP3.LUT P0, RZ, R6, 0x1, RZ, 0xc0, !PT ;  /* 0x0000000106ff7812 */ /* 0x004ff6000780c0ff */
[----:B------:R-:W-:Y:S02]  /*5280*/  @!UPT UIADD3 URZ, UPT, UPT, URZ, URZ, URZ ;  /* 0x000000fffffff290 */ /* 0x000fe4000fffe0ff */
[----:B---3--:R-:W-:Y:S01]  /*5290*/  VOTEU.ANY UP1, P0 ;  /* 0x0000000000ff7886 */ /* 0x008fe20000020100 */
[----:B------:R-:W-:Y:S01]  /*52a0*/  PLOP3.LUT P0, PT, PT, PT, UP1, 0x80, 0x8 ;  /* 0x000000000008781c */ /* 0x000fe20003f0f018 */
[----:B------:R-:W-:Y:S11]  /*52b0*/  UP2UR UR45, UPR, URZ, 0x2 ;  /* 0x00000002ff2d7883 */ /* 0x000ff60008000000 */
[----:B------:R-:W-:Y:S01]  /*52c0*/  @!UPT UIADD3 URZ, UPT, UPT, URZ, URZ, URZ ;  /* 0x000000fffffff290 */ /* 0x000fe2000fffe0ff */
[----:B-1----:R-:W-:Y:S02]  /*52d0*/  @P0 SHF.R.U32.HI R0, RZ, 0x10, R5 ;  /* 0x00000010ff000819 */ /* 0x002fe40000011605 */
        /* <DEDUP_REMOVED lines=12> */
[----:B------:R-:W2:Y:S01]  /*53a0*/  LDCU UR12, c[0x0][0xb20] ;  /* 0x00016400ff0c77ac */ /* 0x000ea20008000800 */
[----:B------:R-:W-:Y:S02]  /*53b0*/  UIMAD.WIDE.U32 UR4, UR56, UR55, URZ ;  /* 0x00000037380472a5 */ /* 0x000fe4000f8e00ff */
[----:B------:R-:W-:Y:S02]  /*53c0*/  UIMAD.WIDE.U32 UR6, UR57, UR52, URZ ;  /* 0x00000034390672a5 */ /* 0x000fe4000f8e00ff */
[----:B------:R-:W-:Y:S02]  /*53d0*/  UISETP.NE.AND UP0, UPT, UR54, 0x1, UPT ;  /* 0x000000013600788c */ /* 0x000fe4000bf05270 */
[----:B------:R-:W-:Y:S02]  /*53e0*/  UIMAD.WIDE.U32 UR8, UR37, UR55, URZ ;  /* 0x00000037250872a5 */ /* 0x000fe4000f8e00ff */
[----:B------:R-:W-:Y:S02]  /*53f0*/  UIMAD.WIDE.U32 UR10, UR38, UR52, URZ ;  /* 0x00000034260a72a5 */ /* 0x000fe4000f8e00ff */
[----:B------:R-:W-:Y:S02]  /*5400*/  UISETP.NE.AND UP1, UPT, UR43, 0x1, UPT ;  /* 0x000000012b00788c */ /* 0x000fe4000bf25270 */
[----:B------:R-:W-:Y:S01]  /*5410*/  UISETP.NE.AND UP2, UPT, UR42, 0x1, UPT ;  /* 0x000000012a00788c */ /* 0x000fe2000bf45270 */
[----:B------:R-:W-:Y:S02]  /*5420*/  UMOV UR4, UR5 ;  /* 0x0000000500047c82 */ /* 0x000fe40008000000 */
[----:B--2---:R-:W-:Y:S03]  /*5430*/  USHF.R.U32.HI UR5, URZ, UR12, UR4 ;  /* 0x0000000cff057299 */ /* 0x004fe60008011604 */
[----:B------:R-:W-:Y:S02]  /*5440*/  UMOV UR4, UR7 ;  /* 0x0000000700047c82 */ /* 0x000fe40008000000 */
[----:B------:R-:W-:Y:S02]  /*5450*/  USHF.R.U32.HI UR7, URZ, UR53, UR4 ;  /* 0x00000035ff077299 */ /* 0x000fe40008011604 */
[----:B------:R-:W-:Y:S02]  /*5460*/  USEL UR4, UR56, UR5, !UP0 ;  /* 0x0000000538047287 */ /* 0x000fe4000c000000 */
[----:B------:R-:W-:Y:S01]  /*5470*/  USEL UR7, UR57, UR7, !UP1 ;  /* 0x0000000739077287 */ /* 0x000fe2000c800000 */
[----:B------:R-:W-:Y:S01]  /*5480*/  UMOV UR5, UR9 ;  /* 0x0000000900057c82 */ /* 0x000fe20008000000 */
[----:B------:R-:W-:Y:S02]  /*5490*/  UIMAD.WIDE.U32 UR8, UR4, UR40, URZ ;  /* 0x00000028040872a5 */ /* 0x000fe4000f8e00ff */
[----:B------:R-:W-:Y:S03]  /*54a0*/  USHF.R.U32.HI UR6, URZ, UR12, UR5 ;  /* 0x0000000cff067299 */ /* 0x000fe60008011605 */
[----:B------:R-:W-:Y:S01]  /*54b0*/  UMOV UR5, UR11 ;  /* 0x0000000b00057c82 */ /* 0x000fe20008000000 */
[----:B------:R-:W-:Y:S02]  /*54c0*/  UIMAD.WIDE.U32 UR10, UR7, UR40, URZ ;  /* 0x00000028070a72a5 */ /* 0x000fe4000f8e00ff */
[----:B------:R-:W-:Y:S02]  /*54d0*/  USHF.R.U32.HI UR12, URZ, UR53, UR5 ;  /* 0x00000035ff0c7299 */ /* 0x000fe40008011605 */
[----:B------:R-:W-:Y:S01]  /*54e0*/  USEL UR6, UR37, UR6, !UP0 ;  /* 0x0000000625067287 */ /* 0x000fe2000c000000 */
[----:B------:R-:W-:Y:S02]  /*54f0*/  UMOV UR5, UR9 ;  /* 0x0000000900057c82 */ /* 0x000fe40008000000 */
[----:B------:R-:W-:Y:S01]  /*5500*/  UMOV UR10, UR11 ;  /* 0x0000000b000a7c82 */ /* 0x000fe20008000000 */
[----:B------:R-:W-:Y:S02]  /*5510*/  @UP2 USHF.R.U32.HI UR4, URZ, UR41, UR5 ;  /* 0x00000029ff042299 */ /* 0x000fe40008011605 */
[----:B------:R-:W-:Y:S02]  /*5520*/  @UP2 USHF.R.U32.HI UR7, URZ, UR41, UR10 ;  /* 0x00000029ff072299 */ /* 0x000fe4000801160a */
[----:B------:R-:W-:Y:S02]  /*5530*/  UIMAD UR4, UR42, UR4, URZ ;  /* 0x000000042a0472a4 */ /* 0x000fe4000f8e02ff */
[----:B------:R-:W-:Y:S02]  /*5540*/  UIMAD.WIDE.U32 UR10, UR6, UR40, URZ ;  /* 0x00000028060a72a5 */ /* 0x000fe4000f8e00ff */
[----:B------:R-:W-:Y:S02]  /*5550*/  USEL UR5, UR38, UR12, !UP1 ;  /* 0x0000000c26057287 */ /* 0x000fe4000c800000 */
[----:B------:R-:W-:Y:S02]  /*5560*/  UIMAD UR8, UR42, UR7, URZ ;  /* 0x000000072a0872a4 */ /* 0x000fe4000f8e02ff */
[----:B------:R-:W-:Y:S03]  /*5570*/  UISETP.GE.AND UP0, UPT, UR6, UR4, UPT ;  /* 0x000000040600728c */ /* 0x000fe6000bf06270 */
[----:B------:R-:W-:Y:S01]  /*5580*/  UMOV UR4, UR11 ;  /* 0x0000000b00047c82 */ /* 0x000fe20008000000 */
[----:B------:R-:W-:Y:S02]  /*5590*/  UISETP.GE.OR UP0, UPT, UR5, UR8, UP0 ;  /* 0x000000080500728c */ /* 0x000fe40008706670 */
[----:B------:R-:W-:Y:S02]  /*55a0*/  USHF.R.U32.HI UR4, URZ, UR41, UR4 ;  /* 0x00000029ff047299 */ /* 0x000fe40008011604 */
[----:B------:R-:W-:Y:S02]  /*55b0*/  UIMAD.WIDE.U32 UR8, UR5, UR40, URZ ;  /* 0x00000028050872a5 */ /* 0x000fe4000f8e00ff */
[----:B------:R-:W-:Y:S02]  /*55c0*/  USEL UR11, UR6, UR4, !UP2 ;  /* 0x00000004060b7287 */ /* 0x000fe4000d000000 */
[----:B------:R-:W-:Y:S02]  /*55d0*/  UIADD3 UR8, UPT, UPT, -UR5, URZ, URZ ;  /* 0x000000ff05087290 */ /* 0x000fe4000fffe1ff */
[----:B------:R-:W-:Y:S01]  /*55e0*/  UIADD3 UR10, UPT, UPT, -UR11, URZ, URZ ;  /* 0x000000ff0b0a7290 */ /* 0x000fe2000fffe1ff */
[----:B------:R-:W-:Y:S01]  /*55f0*/  @!UP0 UMOV UR4, UR9 ;  /* 0x0000000900048c82 */ /* 0x000fe20008000000 */
[----:B------:R-:W-:Y:S02]  /*5600*/  UIADD3 UR9, UPT, UPT, -UR6, URZ, URZ ;  /* 0x000000ff06097290 */ /* 0x000fe4000fffe1ff */
[----:B------:R-:W-:Y:S02]  /*5610*/  @!UP0 USHF.R.U32.HI UR4, URZ, UR41, UR4 ;  /* 0x00000029ff048299 */ /* 0x000fe40008011604 */
[----:B------:R-:W-:Y:S02]  /*5620*/  UIMAD UR10, UR42, UR10, UR6 ;  /* 0x0000000a2a0a72a4 */ /* 0x000fe4000f8e0206 */
[----:B------:R-:W-:Y:S04]  /*5630*/  @!UP0 USEL UR4, UR5, UR4, !UP2 ;  /* 0x0000000405048287 */ /* 0x000fe8000d000000 */
[----:B------:R-:W-:Y:S02]  /*5640*/  @!UP0 UIMAD UR10, UR7, UR10, UR4 ;  /* 0x0000000a070a82a4 */ /* 0x000fe4000f8e0204 */
[----:B------:R-:W-:Y:S02]  /*5650*/  @!UP0 UIADD3 UR11, UPT, UPT, UR11, -UR4, URZ ;  /* 0x800000040b0b8290 */ /* 0x000fe4000fffe0ff */
[----:B------:R-:W-:Y:S02]  /*5660*/  UIMAD UR7, UR43, UR8, UR38 ;  /* 0x000000082b0772a4 */ /* 0x000fe4000f8e0226 */
[----:B------:R-:W-:Y:S02]  /*5670*/  @!UP0 UIMAD UR6, UR11, UR42, UR5 ;  /* 0x0000002a0b0682a4 */ /* 0x000fe4000f8e0205 */
[----:B------:R-:W-:Y:S01]  /*5680*/  UIMAD UR4, UR54, UR9, UR37 ;  /* 0x00000009360472a4 */ /* 0x000fe2000f8e0225 */
[----:B------:R-:W-:Y:S02]  /*5690*/  @!UP0 UMOV UR5, UR10 ;  /* 0x0000000a00058c82 */ /* 0x000fe40008000000 */
[----:B------:R-:W-:Y:S02]  /*56a0*/  UIMAD UR38, UR5, UR43, UR7 ;  /* 0x0000002b052672a4 */ /* 0x000fe4000f8e0207 */
[----:B------:R-:W-:Y:S11]  /*56b0*/  UIMAD UR37, UR6, UR54, UR4 ;  /* 0x00000036062572a4 */ /* 0x000ff6000f8e0204 */
[----:B------:R-:W-:Y:S01]  /*56c0*/  @!UPT UIADD3 URZ, UPT, UPT, URZ, URZ, URZ ;  /* 0x000000fffffff290 */ /* 0x000fe2000fffe0ff */
.L_x_91:
[----:B------:R-:W-:Y:S01]  /*56d0*/  UISETP.NE.AND UP0, UPT, UR39, 0x1, UPT ;  /* 0x000000012700788c */ /* 0x000fe2000bf05270 */
[----:B------:R-:W-:Y:S01]  /*56e0*/  IADD3 R89, PT, PT, R89, 0x1, RZ ;  /* 0x0000000159597810 */ /* 0x000fe20007ffe0ff */
[----:B------:R-:W-:Y:S02]  /*56f0*/  UIADD3 UR11, UPT, UPT, UR44, 0x200, URZ ;  /* 0x000002002c0b7890 */ /* 0x000fe4000fffe0ff */
[----:B------:R-:W-:Y:S02]  /*5700*/  USHF.L.U32 UR50, UR30, 0x6, URZ ;  /* 0x000000061e327899 */ /* 0x000fe400080006ff */
[----:B------:R-:W-:Y:S05]  /*5710*/  USHF.L.U32 UR49, UR31, 0x8, URZ ;  /* 0x000000081f317899 */ /* 0x000fea00080006ff */
[----:B------:R-:W2:Y:S01]  /*5720*/  @!UP0 LDCU.128 UR12, c[0x0][0xb10] ;  /* 0x00016200ff0c87ac */ /* 0x000ea20008000c00 */
[----:B------:R-:W3:Y:S01]  /*5730*/  @!UP0 LDCU UR5, c[0x0][0xb0c] ;  /* 0x00016180ff0587ac */ /* 0x000ee20008000800 */
[----:B------:R-:W4:Y:S01]  /*5740*/  @!UP0 LDCU UR10, c[0x0][0xb20] ;  /* 0x00016400ff0a87ac */ /* 0x000f220008000800 */
[----:B--2---:R-:W-:Y:S02]  /*5750*/  UIMAD.WIDE.U32 UR8, UR38, UR12, URZ ;  /* 0x0000000c260872a5 */ /* 0x004fe4000f8e00ff */
[----:B------:R-:W-:Y:S02]  /*5760*/  UIMAD.WIDE.U32 UR6, UR37, UR15, URZ ;  /* 0x0000000f250672a5 */ /* 0x000fe4000f8e00ff */
[----:B------:R-:W-:Y:S03]  /*5770*/  @!UP0 UISETP.NE.AND UP1, UPT, UR14, 0x1, UPT ;  /* 0x000000010e00888c */ /* 0x000fe6000bf25270 */
[----:B------:R-:W-:Y:S01]  /*5780*/  @!UP0 UMOV UR4, UR9 ;  /* 0x0000000900048c82 */ /* 0x000fe20008000000 */
[----:B---3--:R-:W-:Y:S02]  /*5790*/  @!UP0 UISETP.NE.AND UP2, UPT, UR5, 0x1, UPT ;  /* 0x000000010500888c */ /* 0x008fe4000bf45270 */
[----:B------:R-:W-:Y:S01]  /*57a0*/  @!UP0 USHF.R.U32.HI UR4, URZ, UR13, UR4 ;  /* 0x0000000dff048299 */ /* 0x000fe20008011604 */
[----:B------:R-:W-:Y:S02]  /*57b0*/  @!UP0 UMOV UR6, UR7 ;  /* 0x0000000700068c82 */ /* 0x000fe40008000000 */
[----:B----4-:R-:W-:Y:S02]  /*57c0*/  @!UP0 USHF.R.U32.HI UR6, URZ, UR10, UR6 ;  /* 0x0000000aff068299 */ /* 0x010fe40008011606 */
[----:B------:R-:W-:Y:S02]  /*57d0*/  @!UP0 USEL UR7, UR38, UR4, !UP2 ;  /* 0x0000000426078287 */ /* 0x000fe4000d000000 */
[----:B------:R-:W-:Y:S04]  /*57e0*/  @!UP0 USEL UR6, UR37, UR6, !UP1 ;  /* 0x0000000625068287 */ /* 0x000fe8000c800000 */
[----:B------:R-:W-:Y:S02]  /*57f0*/  @!UP0 UIADD3 UR4, UPT, UPT, -UR7, UR6, URZ ;  /* 0x0000000607048290 */ /* 0x000fe4000fffe1ff */
[----:B------:R-:W-:Y:S02]  /*5800*/  @!UP0 UIADD3 UR6, UPT, UPT, UR7, -UR6, URZ ;  /* 0x8000000607068290 */ /* 0x000fe4000fffe0ff */
[----:B------:R-:W-:Y:S02]  /*5810*/  @!UP0 UIMAD UR38, UR4, UR5, UR38 ;  /* 0x00000005042682a4 */ /* 0x000fe4000f8e0226 */
[----:B------:R-:W-:Y:S02]  /*5820*/  @!UP0 UIMAD UR37, UR6, UR14, UR37 ;  /* 0x0000000e062582a4 */ /* 0x000fe4000f8e0225 */
[----:B------:R-:W-:Y:S09]  /*5830*/  ULOP3.LUT UP0, URZ, UR11, 0x1b0, URZ, 0xc0, !UPT ;  /* 0x000001b00bff7892 */ /* 0x000ff2000f80c0ff */
[----:B------:R-:W-:Y:S05]  /*5840*/  BRA.U !UP0, `(.L_x_92) ;  /* 0x0000000108407547 */ /* 0x000fea000b800000 */
[----:B------:R-:W2:Y:S01]  /*5850*/  LDCU.64 UR8, c[0x4][0x88] ;  /* 0x01001100ff0877ac */ /* 0x000ea20008000a00 */
[----:B------:R-:W-:Y:S01]  /*5860*/  MOV R3, 0x0 ;  /* 0x0000000000037802 */ /* 0x000fe20000000f00 */
[----:B------:R-:W-:Y:S02]  /*5870*/  HFMA2 R12, -RZ, RZ, 0, 5.9604644775390625e-08 ;  /* 0x00000001ff0c7431 */ /* 0x000fe400000001ff */
[----:B------:R-:W-:Y:S02]  /*5880*/  IMAD.MOV.U32 R8, RZ, RZ, 0x70 ;  /* 0x00000070ff087424 */ /* 0x000fe400078e00ff */
[----:B------:R-:W-:Y:S01]  /*5890*/  IMAD.MOV.U32 R13, RZ, RZ, RZ ;  /* 0x000000ffff0d7224 */ /* 0x000fe200078e00ff */
[----:B------:R-:W3:Y:S01]  /*58a0*/  LDCU.64 UR6, c[0x4][0x90] ;  /* 0x01001200ff0677ac */ /* 0x000ee20008000a00 */
[----:B------:R-:W4:Y:S01]  /*58b0*/  LDC.64 R2, c[0x4][R3] ;  /* 0x0100000003027b82 */ /* 0x000f220000000a00 */
[----:B------:R-:W1:Y:S01]  /*58c0*/  LDCU.64 UR4, c[0x4][0x8] ;  /* 0x01000100ff0477ac */ /* 0x000e620008000a00 */
[----:B--2---:R-:W-:Y:S01]  /*58d0*/  MOV R5, UR9 ;  /* 0x0000000900057c02 */ /* 0x004fe20008000f00 */
[----:B------:R-:W-:Y:S01]  /*58e0*/  IMAD.U32 R4, RZ, RZ, UR8 ;  /* 0x00000008ff047e24 */ /* 0x000fe2000f8e00ff */
[----:B---3--:R-:W-:Y:S01]  /*58f0*/  MOV R7, UR7 ;  /* 0x0000000700077c02 */ /* 0x008fe20008000f00 */
[----:B------:R-:W-:Y:S01]  /*5900*/  IMAD.U32 R6, RZ, RZ, UR6 ;  /* 0x00000006ff067e24 */ /* 0x000fe2000f8e00ff */
[----:B-1----:R-:W-:Y:S01]  /*5910*/  MOV R11, UR5 ;  /* 0x00000005000b7c02 */ /* 0x002fe20008000f00 */
[----:B------:R-:W-:Y:S02]  /*5920*/  IMAD.U32 R10, RZ, RZ, UR4 ;  /* 0x00000004ff0a7e24 */ /* 0x000fe4000f8e00ff */
[----:B------:R-:W-:Y:S07]  /*5930*/  LEPC R20, `(.L_x_92) ;  /* 0x000000001014794e */ /* 0x000fee0000000000 */
[----:B----45:R-:W-:Y:S05]  /*5940*/  CALL.ABS.NOINC R2 ;  /* 0x0000000002007343 */ /* 0x030fea0003c00000 */
.L_x_92:
[----:B------:R-:W-:Y:S01]  /*5950*/  LOP3.LUT P0, RZ, R96, 0x1b0, RZ, 0xc0, !PT ;  /* 0x000001b060ff7812 */ /* 0x000fe2000780c0ff */
[----:B------:R-:W-:Y:S11]  /*5960*/  BSSY.RECONVERGENT B6, `(.L_x_93) ;  /* 0x0000013000067945 */ /* 0x000ff60003800200 */
[----:B------:R-:W-:Y:S01]  /*5970*/  @!UPT UIADD3 URZ, UPT, UPT, URZ, URZ, URZ ;  /* 0x000000fffffff290 */ /* 0x000fe2000fffe0ff */
[----:B------:R-:W-:Y:S05]  /*5980*/  @!P0 BRA `(.L_x_94) ;  /* 0x0000000000408947 */ /* 0x000fea0003800000 */
        /* <DEDUP_REMOVED lines=16> */
.L_x_94:
[----:B------:R-:W-:Y:S05]  /*5a90*/  BSYNC.RECONVERGENT B6 ;  /* 0x0000000000067941 */ /* 0x000fea0003800200 */
.L_x_93:
[----:B------:R-:W-:Y:S01]  /*5aa0*/  R2UR UR4, R88 ;  /* 0x00000000580472ca */ /* 0x000fe200000e0000 */
[----:B------:R-:W-:Y:S01]  /*5ab0*/  UISETP.NE.U32.AND UP0, UPT, UR60, URZ, UPT ;  /* 0x000000ff3c00728c */ /* 0x000fe2000bf05070 */
[----:B------:R-:W-:Y:S02]  /*5ac0*/  ISETP.NE.U32.AND P4, PT, R82, RZ, PT ;  /* 0x000000ff5200720c */ /* 0x000fe40003f85070 */
[----:B------:R-:W-:Y:S01]  /*5ad0*/  ISETP.NE.U32.AND P2, PT, RZ, UR46, PT ;  /* 0x0000002eff007c0c */ /* 0x000fe2000bf45070 */
[----:B------:R-:W-:Y:S01]  /*5ae0*/  UISETP.NE.AND.EX UP1, UPT, UR61, URZ, UPT, UP0 ;  /* 0x000000ff3d00728c */ /* 0x000fe2000bf25300 */
[----:B------:R-:W-:Y:S01]  /*5af0*/  ISETP.NE.AND.EX P4, PT, R83, RZ, PT, P4 ;  /* 0x000000ff5300720c */ /* 0x000fe20003f85340 */
[----:B------:R-:W-:Y:S01]  /*5b00*/  UPLOP3.LUT UP0, UPT, UPT, UPT, UPT, 0x40, 0x4 ;  /* 0x000000000004789c */ /* 0x000fe20003f0e870 */
[----:B------:R-:W-:Y:S05]  /*5b10*/  ISETP.NE.AND.EX P2, PT, RZ, UR47, PT, P2 ;  /* 0x0000002fff007c0c */ /* 0x000fea000bf45320 */
[----:B------:R-:W-:Y:S06]  /*5b20*/  UISETP.NE.AND UP2, UPT, UR4, URZ, UPT ;  /* 0x000000ff0400728c */ /* 0x000fec000bf45270 */
[----:B------:R-:W-:Y:S05]  /*5b30*/  PLOP3.LUT P1, PT, PT, PT, UP2, 0x80, 0x8 ;  /* 0x000000000008781c */ /* 0x000fea0003f2f028 */
[----:B------:R-:W-:Y:S06]  /*5b40*/  @UP2 UPLOP3.LUT UP0, UPT, UPT, UPT, UP1, 0x80, 0x8 ;  /* 0x000000000008289c */ /* 0x000fec0003f0f010 */
[----:B------:R-:W-:Y:S01]  /*5b50*/  PLOP3.LUT P0, PT, PT, PT, UP0, 0x80, 0x8 ;  /* 0x000000000008781c */ /* 0x000fe20003f0f008 */
[----:B------:R-:W-:Y:S01]  /*5b60*/  @!UPT UIADD3 URZ, UPT, UPT, URZ, URZ, URZ ;  /* 0x000000fffffff290 */ /* 0x000fe2000fffe0ff */
[----:B------:R-:W-:Y:S11]  /*5b70*/  BRA.U !UP1, `(.L_x_95) ;  /* 0x00000001093c7547 */ /* 0x000ff6000b800000 */
[----:B------:R-:W-:Y:S01]  /*5b80*/  UISETP.NE.U32.AND UP0, UPT, UR46, URZ, UPT ;  /* 0x000000ff2e00728c */ /* 0x000fe2000bf05070 */
[----:B-1----:R-:W-:Y:S01]  /*5b90*/  HFMA2 R0, -RZ, RZ, 0, 5.9604644775390625e-08 ;  /* 0x00000001ff007431 */ /* 0x002fe200000001ff */
[----:B------:R-:W1:Y:S01]  /*5ba0*/  LDCU.64 UR8, c[0x0][0x358] ;  /* 0x00006b00ff0877ac */ /* 0x000e620008000a00 */
[----:B------:R-:W-:Y:S01]  /*5bb0*/  IMAD.MOV.U32 R85, RZ, RZ, 0x1 ;  /* 0x00000001ff557424 */ /* 0x000fe200078e00ff */
[----:B------:R-:W-:Y:S06]  /*5bc0*/  UISETP.NE.AND.EX UP0, UPT, UR47, URZ, UPT, UP0 ;  /* 0x000000ff2f00728c */ /* 0x000fec000bf05300 */
        /* <DEDUP_REMOVED lines=9> */
[----:B--23--:R-:W-:Y:S02]  /*5c60*/  @!P3 IMAD.U32 R41, RZ, RZ, UR4 ;  /* 0x00000004ff29be24 */ /* 0x00cfe4000f8e00ff */
.L_x_95:
[----:B------:R-:W-:Y:S05]  /*5c70*/  @!P4 BRA `(.L_x_96) ;  /* 0x000000000024c947 */ /* 0x000fea0003800000 */
[----:B------:R-:W-:Y:S01]  /*5c80*/  ISETP.NE.U32.AND P3, PT, R80, RZ, PT ;  /* 0x000000ff5000720c */ /* 0x000fe20003f65070 */
[----:B------:R-:W2:Y:S03]  /*5c90*/  LDCU.64 UR4, c[0x0][0x358] ;  /* 0x00006b00ff0477ac */ /* 0x000ea60008000a00 */
[----:B------:R-:W-:Y:S11]  /*5ca0*/  ISETP.NE.AND.EX P3, PT, R81, RZ, PT, P3 ;  /* 0x000000ff5100720c */ /* 0x000ff60003f65330 */
[----:B------:R-:W-:Y:S02]  /*5cb0*/  @!UPT UIADD3 URZ, UPT, UPT, URZ, URZ, URZ ;  /* 0x000000fffffff290 */ /* 0x000fe4000fffe0ff */
[----:B------:R-:W3:Y:S01]  /*5cc0*/  @P3 LDC.64 R2, c[0x0][0x8a8] ;  /* 0x00022a00ff023b82 */ /* 0x000ee20000000a00 */
[----:B-1----:R-:W-:Y:S04]  /*5cd0*/  @P3 IMAD R0, R82, UR36, RZ ;  /* 0x0000002452003c24 */ /* 0x002fe8000f8e02ff */
[----:B---3--:R-:W-:Y:S05]  /*5ce0*/  @P3 IMAD.WIDE R2, R0, 0x4, R2 ;  /* 0x0000000400023825 */ /* 0x008fea00078e0202 */
[----:B--2--5:R2:W5:Y:S02]  /*5cf0*/  @P3 LDG.E R38, desc[UR4][R2.64] ;  /* 0x0000000402263981 */ /* 0x024564000c1e1900 */
[----:B--2---:R-:W3:Y:S02]  /*5d00*/  @!P3 LDC R38, c[0x0][0x8a0] ;  /* 0x00022800ff26bb82 */ /* 0x004ee40000000800 */
.L_x_96:
[----:B-----5:R-:W-:Y:S01]  /*5d10*/  FSETP.NEU.AND P4, PT, R41, RZ, PT ;  /* 0x000000ff2900720b */ /* 0x020fe20003f8d000 */
[----:B------:R-:W-:Y:S01]  /*5d20*/  BSSY B1, `(.L_x_97) ;  /* 0x0000042000017945 */ /* 0x000fe20003800000 */
[----:B------:R-:W-:Y:S01]  /*5d30*/  SEL R6, RZ, 0xffffffff, P2 ;  /* 0xffffffffff067807 */ /* 0x000fe20001000000 */
[----:B------:R-:W-:Y:S01]  /*5d40*/  IMAD.MOV.U32 R100, RZ, RZ, 0x1 ;  /* 0x00000001ff647424 */ /* 0x000fe200078e00ff */
[----:B------:R-:W-:Y:S02]  /*5d50*/  LOP3.LUT P3, RZ, R85, 0xff, RZ, 0xc0, !PT ;  /* 0x000000ff55ff7812 */ /* 0x000fe4000786c0ff */
[----:B------:R-:W-:Y:S02]  /*5d60*/  CS2R R78, SRZ ;  /* 0x00000000004e7805 */ /* 0x000fe4000001ff00 */
[----:B------:R-:W-:Y:S02]  /*5d70*/  @P1 SEL R3, RZ, 0xffffffff, P4 ;  /* 0xffffffffff031807 */ /* 0x000fe40002000000 */
[----:B------:R-:W-:Y:S02]  /*5d80*/  CS2R R76, SRZ ;  /* 0x00000000004c7805 */ /* 0x000fe4000001ff00 */
[----:B------:R-:W-:Y:S02]  /*5d90*/  LEA R2, R93, UR44, 0x3 ;  /* 0x0000002c5d027c11 */ /* 0x000fe4000f8e18ff */
[----:B------:R-:W-:Y:S02]  /*5da0*/  CS2R R74, SRZ ;  /* 0x00000000004a7805 */ /* 0x000fe4000001ff00 */
[----:B------:R-:W-:Y:S02]  /*5db0*/  @P0 SEL R3, R6, R3, !P3 ;  /* 0x0000000306030207 */ /* 0x000fe40005800000 */
[----:B------:R-:W-:Y:S02]  /*5dc0*/  CS2R R72, SRZ ;  /* 0x0000000000487805 */ /* 0x000fe4000001ff00 */
[----:B------:R-:W-:Y:S02]  /*5dd0*/  LEA R71, R36, UR44, 0x3 ;  /* 0x0000002c24477c11 */ /* 0x000fe4000f8e18ff */
[----:B------:R-:W-:Y:S02]  /*5de0*/  @P1 LOP3.LUT R3, R3, 0x1, RZ, 0xc0, !PT ;  /* 0x0000000103031812 */ /* 0x000fe400078ec0ff */
[----:B------:R-:W-:Y:S02]  /*5df0*/  SHF.L.U32 R4, R94, 0x1f, RZ ;  /* 0x0000001f5e047819 */ /* 0x000fe400000006ff */
[----:B------:R-:W-:Y:S02]  /*5e00*/  ISETP.NE.U32.OR P6, PT, R3, 0x1, !P1 ;  /* 0x000000010300780c */ /* 0x000fe40004fc5470 */
[----:B------:R-:W-:Y:S02]  /*5e10*/  PLOP3.LUT P2, PT, PT, PT, UP1, 0x80, 0x8 ;  /* 0x000000000008781c */ /* 0x000fe40003f4f018 */
[----:B------:R-:W-:Y:S02]  /*5e20*/  LEA.HI R39, R36, R36, RZ, 0x1 ;  /* 0x0000002424277211 */ /* 0x000fe400078f08ff */
[----:B------:R-:W-:Y:S02]  /*5e30*/  SEL R3, RZ, 0xffffffff, P4 ;  /* 0xffffffffff037807 */ /* 0x000fe40002000000 */
[----:B------:R-:W-:Y:S01]  /*5e40*/  P2R R102, PR, RZ, 0x40 ;  /* 0x00000040ff667803 */ /* 0x000fe20000000000 */
[C---:B-1----:R-:W-:Y:S01]  /*5e50*/  IMAD.SHL.U32 R0, R39.reuse, 0x80, RZ ;  /* 0x0000008027007824 */ /* 0x042fe200078e00ff */
[----:B------:R-:W-:Y:S03]  /*5e60*/  LOP3.LUT R39, R39, 0xffe, RZ, 0xc0, !PT ;  /* 0x00000ffe27277812 */ /* 0x000fe600078ec0ff */
[----:B------:R-:W-:Y:S02]  /*5e70*/  @P6 SHF.L.U32 R5, R91, 0x1f, RZ ;  /* 0x0000001f5b056819 */ /* 0x000fe400000006ff */
[----:B------:R-:W-:Y:S01]  /*5e80*/  @P2 SEL R3, R6, R3, !P3 ;  /* 0x0000000306032207 */ /* 0x000fe20005800000 */
[----:B------:R-:W-:Y:S01]  /*5e90*/  IMAD.IADD R39, R36, 0x1, -R39 ;  /* 0x0000000124277824 */ /* 0x000fe200078e0a27 */
[----:B------:R-:W1:Y:S01]  /*5ea0*/  @P6 SYNCS.PHASECHK.TRANS64.TRYWAIT P1, [R2+URZ+0x40], R5 ;  /* 0x00004005020065a7 */ /* 0x000e6200080211ff */
[----:B------:R-:W-:Y:S02]  /*5eb0*/  LOP3.LUT R0, R0, 0xffffff00, RZ, 0xc0, !PT ;  /* 0xffffff0000007812 */ /* 0x000fe400078ec0ff */
[----:B------:R-:W-:Y:S03]  /*5ec0*/  LOP3.LUT R3, R3, 0x1, RZ, 0xc0, !PT ;  /* 0x0000000103037812 */ /* 0x000fe600078ec0ff */
[----:B------:R-:W-:Y:S01]  /*5ed0*/  IMAD.IADD R0, R37, 0x1, R0 ;  /* 0x0000000125007824 */ /* 0x000fe200078e0200 */
[----:B------:R-:W-:Y:S03]  /*5ee0*/  ISETP.NE.U32.AND P5, PT, R3, 0x1, PT ;  /* 0x000000010300780c */ /* 0x000fe60003fa5070 */
[----:B------:R-:W-:Y:S01]  /*5ef0*/  IMAD R39, R39, 0x100000, R0 ;  /* 0x0010000027277824 */ /* 0x000fe200078e0200 */
[----:B------:R-:W-:Y:S01]  /*5f00*/  P2R R101, PR, RZ, 0x20 ;  /* 0x00000020ff657803 */ /* 0x000fe20000000000 */
[----:B------:R2:W4:Y:S01]  /*5f10*/  SYNCS.PHASECHK.TRANS64.TRYWAIT P0, [R71+URZ+0xb0], R4 ;  /* 0x0000b004470075a7 */ /* 0x00052200080011ff */
[----:B-1----:R-:W-:Y:S01]  /*5f20*/  @P6 SEL R100, RZ, 0x1, !P1 ;  /* 0x00000001ff646807 */ /* 0x002fe20004800000 */
[----:B--2---:R-:W-:Y:S06]  /*5f30*/  @!P6 BRA `(.L_x_98) ;  /* 0x000000000080e947 */ /* 0x004fec0003800000 */
[----:B------:R-:W-:Y:S01]  /*5f40*/  @P5 IMAD R6, R93, 0x1000, R84 ;  /* 0x000010005d065824 */ /* 0x000fe200078e0254 */
[----:B------:R-:W1:Y:S01]  /*5f50*/  S2R R0, SR_CgaCtaId ;  /* 0x0000000000007919 */ /* 0x000e620000008800 */
[----:B------:R-:W-:Y:S01]  /*5f60*/  ISETP.NE.AND P1, PT, R100, RZ, PT ;  /* 0x000000ff6400720c */ /* 0x000fe20003f25270 */
[----:B------:R-:W-:Y:S01]  /*5f70*/  BSSY B0, `(.L_x_99) ;  /* 0x000000b000007945 */ /* 0x000fe20003800000 */
[----:B------:R-:W-:Y:S01]  /*5f80*/  @P5 VIADD R5, R6, UR44 ;  /* 0x0000002c06055c36 */ /* 0x000fe20008000000 */
[----:B------:R-:W-:Y:S02]  /*5f90*/  CS2R R74, SRZ ;  /* 0x00000000004a7805 */ /* 0x000fe4000001ff00 */
[----:B------:R-:W-:Y:S02]  /*5fa0*/  CS2R R72, SRZ ;  /* 0x0000000000487805 */ /* 0x000fe4000001ff00 */
[----:B------:R-:W-:Y:S01]  /*5fb0*/  CS2R R78, SRZ ;  /* 0x00000000004e7805 */ /* 0x000fe2000001ff00 */
[----:B------:R-:W-:Y:S01]  /*5fc0*/  @P5 IMAD R5, R95, -0x10, R5 ;  /* 0xfffffff05f055824 */ /* 0x000fe200078e0205 */
[----:B------:R-:W-:Y:S04]  /*5fd0*/  CS2R R76, SRZ ;  /* 0x00000000004c7805 */ /* 0x000fe8000001ff00 */
[----:B------:R-:W-:Y:S05]  /*5fe0*/  @P1 BRA `(.L_x_100) ;  /* 0x00000000000c1947 */ /* 0x000fea0003800000 */
[----:B------:R-:W-:Y:S04]  /*5ff0*/  SHF.L.U32 R3, R91, 0x1f, RZ ;  /* 0x0000001f5b037819 */ /* 0x000fe800000006ff */
[----:B------:R-:W2:Y:S02]  /*6000*/  SYNCS.PHASECHK.TRANS64.TRYWAIT P1, [R2+URZ+0x40], R3 ;  /* 0x00004003020075a7 */ /* 0x000ea400080211ff */
[----:B--2---:R-:W-:Y:S05]  /*6010*/  @!P1 BRA `(.L_x_101) ;  /* 0x0000004000089947 */ /* 0x004fea0003800000 */
.L_x_100:
[----:B------:R-:W-:Y:S05]  /*6020*/  BSYNC B0 ;  /* 0x0000000000007941 */ /* 0x000fea0003800000 */
.L_x_99:
[----:B------:R-:W-:Y:S01]  /*6030*/  ISETP.NE.AND P1, PT, R101, RZ, PT ;  /* 0x000000ff6500720c */ /* 0x000fe20003f25270 */
[----:B--2---:R-:W-:Y:S02]  /*6040*/  VIADD R3, R2, 0x60 ;  /* 0x0000006002037836 */ /* 0x004fe40000000000 */
[----:B------:R-:W-:Y:S03]  /*6050*/  VIADD R93, R93, 0x1 ;  /* 0x000000015d5d7836 */ /* 0x000fe60000000000 */
[----:B-1----:R-:W-:Y:S07]  /*6060*/  PRMT R0, R0, 0x654, R3 ;  /* 0x0000065400007816 */ /* 0x002fee0000000003 */
[----:B------:R1:W2:Y:S04]  /*6070*/  @P1 LDS.128 R72, [R6+UR44+0x200] ;  /* 0x0002002c06481984 */ /* 0x0002a80008000c00 */
[----:B------:R1:W1:Y:S01]  /*6080*/  @P1 LDS.128 R76, [R5+0x210] ;  /* 0x00021000054c1984 */ /* 0x0002620000000c00 */
[C---:B------:R-:W-:Y:S01]  /*6090*/  ISETP.NE.AND P1, PT, R93.reuse, 0x4, PT ;  /* 0x000000045d00780c */ /* 0x040fe20003f25270 */
[----:B------:R-:W-:Y:S01]  /*60a0*/  @!PT LDS RZ, [RZ] ;  /* 0x00000000fffff984 */ /* 0x000fe20000000800 */
[----:B------:R-:W-:Y:S01]  /*60b0*/  @!PT LDS RZ, [RZ] ;  /* 0x00000000fffff984 */ /* 0x000fe20000000800 */
[----:B------:R-:W-:Y:S01]  /*60c0*/  @!PT LDS RZ, [RZ] ;  /* 0x00000000fffff984 */ /* 0x000fe20000000800 */
[----:B------:R-:W-:Y:S01]  /*60d0*/  @!PT LDS RZ, [RZ] ;  /* 0x00000000fffff984 */ /* 0x000fe20000000800 */
[----:B------:R5:W-:Y:S06]  /*60e0*/  MEMBAR.ALL.CTA ;  /* 0x0000000000007992 */ /* 0x000bec0000008000 */
[----:B-----5:R-:W5:Y:S01]  /*60f0*/  FENCE.VIEW.ASYNC.S ;  /* 0x00000000000073c6 */ /* 0x020f620000000000 */
[----:B------:R-:W-:Y:S01]  /*6100*/  SEL R93, R93, RZ, P1 ;  /* 0x000000ff5d5d7207 */ /* 0x000fe20000800000 */
[----:B-----5:R5:W-:Y:S02]  /*6110*/  SYNCS.ARRIVE.TRANS64.RED.A1T0 RZ, [R0+URZ], RZ ;  /* 0x000000ff00ff79a7 */ /* 0x020be400081004ff */
[----:B-----5:R-:W-:Y:S04]  /*6120*/  SEL R0, RZ, 0x1, P1 ;  /* 0x00000001ff007807 */ /* 0x020fe80000800000 */
[----:B--2---:R-:W-:Y:S02]  /*6130*/  LOP3.LUT R91, R91, R0, RZ, 0x3c, !PT ;  /* 0x000000005b5b7212 */ /* 0x004fe400078e3cff */
.L_x_98:
[----:B------:R-:W-:Y:S05]  /*6140*/  BSYNC B1 ;  /* 0x0000000000017941 */ /* 0x000fea0003800000 */
.L_x_97:
[----:B------:R-:W-:Y:S04]  /*6150*/  SHF.R.U32.HI R3, RZ, 0x15, R39 ;  /* 0x00000015ff037819 */ /* 0x000fe80000011627 */
[----:B------:R-:W-:Y:S01]  /*6160*/  LOP3.LUT P1, RZ, R3, 0x3, R86, 0x48, !PT ;  /* 0x0000000303ff7812 */ /* 0x000fe20007824856 */
[----:B------:R-:W-:Y:S01]  /*6170*/  @!UPT UIADD3 URZ, UPT, UPT, URZ, URZ, URZ ;  /* 0x000000fffffff290 */ /* 0x000fe2000fffe0ff */
[----:B----4-:R-:W-:Y:S11]  /*6180*/  @P0 BRA `(.L_x_102) ;  /* 0x0000000000080947 */ /* 0x010ff60003800000 */
[----:B------:R-:W2:Y:S02]  /*6190*/  SYNCS.PHASECHK.TRANS64.TRYWAIT P0, [R71+URZ+0xb0], R4 ;  /* 0x0000b004470075a7 */ /* 0x000ea400080011ff */
[----:B--2---:R-:W-:Y:S05]  /*61a0*/  @!P0 BRA `(.L_x_103) ;  /* 0x0000003c00b88947 */ /* 0x004fea0003800000 */
.L_x_102:
[----:B------:R-:W-:Y:S05]  /*61b0*/  @!P1 BRA `(.L_x_104) ;  /* 0x0000000000409947 */ /* 0x000fea0003800000 */
[----:B------:R-:W1:Y:S01]  /*61c0*/  LDCU.64 UR8, c[0x4][0x78] ;  /* 0x01000f00ff0877ac */ /* 0x000e620008000a00 */
[----:B------:R-:W-:Y:S01]  /*61d0*/  MOV R3, 0x0 ;  /* 0x0000000000037802 */ /* 0x000fe20000000f00 */
[----:B------:R-:W-:Y:S02]  /*61e0*/  HFMA2 R12, -RZ, RZ, 0, 5.9604644775390625e-08 ;  /* 0x00000001ff0c7431 */ /* 0x000fe400000001ff */
[----:B------:R-:W-:Y:S02]  /*61f0*/  IMAD.MOV.U32 R8, RZ, RZ, 0x192 ;  /* 0x00000192ff087424 */ /* 0x000fe400078e00ff */
[----:B------:R-:W-:Y:S01]  /*6200*/  IMAD.MOV.U32 R13, RZ, RZ, RZ ;  /* 0x000000ffff0d7224 */ /* 0x000fe200078e00ff */
[----:B------:R-:W4:Y:S01]  /*6210*/  LDCU.64 UR6, c[0x4][0x80] ;  /* 0x01001000ff0677ac */ /* 0x000f220008000a00 */
[----:B------:R-:W3:Y:S01]  /*6220*/  LDC.64 R2, c[0x4][R3] ;  /* 0x0100000003027b82 */ /* 0x000ee20000000a00 */
[----:B------:R-:W5:Y:S01]  /*6230*/  LDCU.64 UR4, c[0x4][0x18] ;  /* 0x01000300ff0477ac */ /* 0x000f620008000a00 */
[----:B-1----:R-:W-:Y:S01]  /*6240*/  MOV R5, UR9 ;  /* 0x0000000900057c02 */ /* 0x002fe20008000f00 */
[----:B--2---:R-:W-:Y:S01]  /*6250*/  IMAD.U32 R4, RZ, RZ, UR8 ;  /* 0x00000008ff047e24 */ /* 0x004fe2000f8e00ff */
[----:B----4-:R-:W-:Y:S01]  /*6260*/  MOV R7, UR7 ;  /* 0x0000000700077c02 */ /* 0x010fe20008000f00 */
[----:B------:R-:W-:Y:S01]  /*6270*/  IMAD.U32 R6, RZ, RZ, UR6 ;  /* 0x00000006ff067e24 */ /* 0x000fe2000f8e00ff */
[----:B-----5:R-:W-:Y:S01]  /*6280*/  MOV R11, UR5 ;  /* 0x00000005000b7c02 */ /* 0x020fe20008000f00 */
[----:B------:R-:W-:Y:S02]  /*6290*/  IMAD.U32 R10, RZ, RZ, UR4 ;  /* 0x00000004ff0a7e24 */ /* 0x000fe4000f8e00ff */
[----:B------:R-:W-:Y:S07]  /*62a0*/  LEPC R20, `(.L_x_104) ;  /* 0x000000001014794e */ /* 0x000fee0000000000 */
[----:B---3--:R-:W-:Y:S05]  /*62b0*/  CALL.ABS.NOINC R2 ;  /* 0x0000000002007343 */ /* 0x008fea0003c00000 */
.L_x_104:
[-C--:B------:R-:W-:Y:S01]  /*62c0*/  F2FP.F16.E5M2.UNPACK_B R42, R72.reuse ;  /* 0x00000048ff2a723e */ /* 0x080fe200020004ff */
[----:B------:R-:W-:Y:S05]  /*62d0*/  WARPSYNC.ALL ;  /* 0x0000000000007948 */ /* 0x000fea0003800000 */
[----:B------:R-:W-:Y:S01]  /*62e0*/  R2UR UR4, R39 ;  /* 0x00000000270472ca */ /* 0x000fe200000e0000 */
[--C-:B------:R-:W-:Y:S01]  /*62f0*/  HADD2.F32 R40, -RZ, R42.reuse.H0_H0 ;  /* 0x2000002aff287230 */ /* 0x100fe20000004100 */
[----:B------:R-:W-:Y:S01]  /*6300*/  F2FP.F16.E5M2.UNPACK_B R43, R72.H1 ;  /* 0x00000048ff2b723e */ /* 0x000fe200030004ff */
[----:B------:R-:W-:Y:S01]  /*6310*/  HADD2.F32 R42, -RZ, R42.H1_H1 ;  /* 0x3000002aff2a7230 */ /* 0x000fe20000004100 */
[-C--:B------:R-:W-:Y:S01]  /*6320*/  F2FP.F16.E5M2.UNPACK_B R45, R73.reuse ;  /* 0x00000049ff2d723e */ /* 0x080fe200020004ff */
[----:B------:R-:W-:Y:S01]  /*6330*/  BSSY.RECONVERGENT B0, `(.L_x_105) ;  /* 0x0000099000007945 */ /* 0x000fe20003800200 */
[----:B------:R-:W-:Y:S01]  /*6340*/  F2FP.F16.E5M2.UNPACK_B R47, R73.H1 ;  /* 0x00000049ff2f723e */ /* 0x000fe200030004ff */
[--C-:B------:R-:W-:Y:S01]  /*6350*/  HADD2.F32 R44, -RZ, R43.reuse.H0_H0 ;  /* 0x2000002bff2c7230 */ /* 0x100fe20000004100 */
[-C--:B------:R-:W-:Y:S01]  /*6360*/  F2FP.F16.E5M2.UNPACK_B R49, R74.reuse ;  /* 0x0000004aff31723e */ /* 0x080fe200020004ff */
[----:B------:R-:W-:Y:S01]  /*6370*/  HADD2.F32 R46, -RZ, R43.H1_H1 ;  /* 0x3000002bff2e7230 */ /* 0x000fe20000004100 */
[----:B------:R-:W-:Y:S01]  /*6380*/  F2FP.F16.E5M2.UNPACK_B R51, R74.H1 ;  /* 0x0000004aff33723e */ /* 0x000fe200030004ff */
[--C-:B------:R-:W-:Y:S01]  /*6390*/  HADD2.F32 R43, -RZ, R45.reuse.H0_H0 ;  /* 0x2000002dff2b7230 */ /* 0x100fe20000004100 */
[-C--:B------:R-:W-:Y:S01]  /*63a0*/  F2FP.F16.E5M2.UNPACK_B R53, R75.reuse ;  /* 0x0000004bff35723e */ /* 0x080fe200020004ff */
[----:B-12---:R-:W-:Y:S01]  /*63b0*/  LDTM.16dp32bit_t0_t15.x32 R4, tmem[UR4] ;  /* 0x00000004000479ee */ /* 0x006fe20008a80000 */
[----:B------:R-:W3:Y:S01]  /*63c0*/  LDTM.16dp32bit_t16_t31.x32 R4, tmem[UR4+0x20] ;  /* 0x00002004000479ee */ /* 0x000ee20008aa0000 */
[----:B------:R-:W-:Y:S01]  /*63d0*/  IADD3 R112, PT, PT, R84, UR44, RZ ;  /* 0x0000002c54707c10 */ /* 0x000fe2000fffe0ff */
[----:B------:R-:W-:Y:S01]  /*63e0*/  HADD2.F32 R48, -RZ, R45.H1_H1 ;  /* 0x3000002dff307230 */ /* 0x000fe20000004100 */
[----:B------:R-:W-:Y:S01]  /*63f0*/  SHF.L.U32 R103, R90, 0x4, RZ ;  /* 0x000000045a677819 */ /* 0x000fe200000006ff */
[----:B------:R-:W-:Y:S01]  /*6400*/  HADD2.F32 R52, -RZ, R49.H1_H1 ;  /* 0x30000031ff347230 */ /* 0x000fe20000004100 */
[----:B------:R-:W-:Y:S01]  /*6410*/  F2FP.F16.E5M2.UNPACK_B R55, R75.H1 ;  /* 0x0000004bff37723e */ /* 0x000fe200030004ff */
[----:B------:R-:W-:Y:S01]  /*6420*/  HADD2.F32 R56, -RZ, R53.H1_H1 ;  /* 0x30000035ff387230 */ /* 0x000fe20000004100 */
[-C--:B------:R-:W-:Y:S01]  /*6430*/  F2FP.F16.E5M2.UNPACK_B R57, R76.reuse ;  /* 0x0000004cff39723e */ /* 0x080fe200020004ff */
[--C-:B------:R-:W-:Y:S01]  /*6440*/  HADD2.F32 R45, -RZ, R47.reuse.H0_H0 ;  /* 0x2000002fff2d7230 */ /* 0x100fe20000004100 */
[----:B------:R-:W-:Y:S01]  /*6450*/  F2FP.F16.E5M2.UNPACK_B R59, R76.H1 ;  /* 0x0000004cff3b723e */ /* 0x000fe200030004ff */
[----:B------:R-:W-:Y:S01]  /*6460*/  HADD2.F32 R50, -RZ, R47.H1_H1 ;  /* 0x3000002fff327230 */ /* 0x000fe20000004100 */
[-C--:B------:R-:W-:Y:S01]  /*6470*/  F2FP.F16.E5M2.UNPACK_B R61, R77.reuse ;  /* 0x0000004dff3d723e */ /* 0x080fe200020004ff */
[----:B------:R-:W-:Y:S01]  /*6480*/  HADD2.F32 R47, -RZ, R49.H0_H0 ;  /* 0x20000031ff2f7230 */ /* 0x000fe20000004100 */
[----:B------:R-:W-:Y:S01]  /*6490*/  F2FP.F16.E5M2.UNPACK_B R63, R77.H1 ;  /* 0x0000004dff3f723e */ /* 0x000fe200030004ff */
[----:B------:R-:W-:Y:S01]  /*64a0*/  HADD2.F32 R60, -RZ, R57.H1_H1 ;  /* 0x30000039ff3c7230 */ /* 0x000fe20000004100 */
[-C--:B------:R-:W-:Y:S01]  /*64b0*/  F2FP.F16.E5M2.UNPACK_B R65, R78.reuse ;  /* 0x0000004eff41723e */ /* 0x080fe200020004ff */
[----:B------:R-:W-:Y:S01]  /*64c0*/  HADD2.F32 R64, -RZ, R61.H1_H1 ;  /* 0x3000003dff407230 */ /* 0x000fe20000004100 */
[----:B------:R-:W-:Y:S01]  /*64d0*/  F2FP.F16.E5M2.UNPACK_B R67, R78.H1 ;  /* 0x0000004eff43723e */ /* 0x000fe200030004ff */
[----:B------:R-:W-:Y:S01]  /*64e0*/  HADD2.F32 R49, -RZ, R51.H0_H0 ;  /* 0x20000033ff317230 */ /* 0x000fe20000004100 */
[----:B------:R-:W-:Y:S01]  /*64f0*/  ISETP.NE.AND P0, PT, R97, RZ, PT ;  /* 0x000000ff6100720c */ /* 0x000fe20003f05270 */
[----:B------:R-:W-:Y:S01]  /*6500*/  HADD2.F32 R68, -RZ, R65.H1_H1 ;  /* 0x30000041ff447230 */ /* 0x000fe20000004100 */
[----:B------:R-:W-:Y:S01]  /*6510*/  ISETP.NE.AND P6, PT, R102, RZ, PT ;  /* 0x000000ff6600720c */ /* 0x000fe20003fc5270 */
[----:B------:R-:W-:Y:S02]  /*6520*/  HADD2.F32 R54, -RZ, R51.H1_H1 ;  /* 0x30000033ff367230 */ /* 0x000fe40000004100 */
[C---:B---3--:R-:W-:Y:S01]  /*6530*/  FMUL R0, R38.reuse, R4 ;  /* 0x0000000426007220 */ /* 0x048fe20000400000 */
[C---:B------:R-:W-:Y:S01]  /*6540*/  FMUL R2, R38.reuse, R5 ;  /* 0x0000000526027220 */ /* 0x040fe20000400000 */
[C---:B------:R-:W-:Y:S01]  /*6550*/  FMUL R4, R38.reuse, R8 ;  /* 0x0000000826047220 */ /* 0x040fe20000400000 */
[C---:B------:R-:W-:Y:S01]  /*6560*/  FMUL R5, R38.reuse, R9 ;  /* 0x0000000926057220 */ /* 0x040fe20000400000 */
[C---:B------:R-:W-:Y:S01]  /*6570*/  FFMA R0, R41.reuse, R40, R0 ;  /* 0x0000002829007223 */ /* 0x040fe20000000000 */
[C---:B------:R-:W-:Y:S01]  /*6580*/  FFMA R2, R41.reuse, R42, R2 ;  /* 0x0000002a29027223 */ /* 0x040fe20000000002 */
[C---:B------:R-:W-:Y:S01]  /*6590*/  FMUL R8, R38.reuse, R12 ;  /* 0x0000000c26087220 */ /* 0x040fe20000400000 */
[C---:B------:R-:W-:Y:S01]  /*65a0*/  FMUL R9, R38.reuse, R13 ;  /* 0x0000000d26097220 */ /* 0x040fe20000400000 */
[----:B------:R-:W-:Y:S02]  /*65b0*/  HADD2.F32 R51, -RZ, R53.H0_H0 ;  /* 0x20000035ff337230 */ /* 0x000fe40000004100 */
[C---:B------:R-:W-:Y:S01]  /*65c0*/  FMUL R12, R38.reuse, R16 ;  /* 0x00000010260c7220 */ /* 0x040fe20000400000 */
        /* <DEDUP_REMOVED lines=13> */
[C---:B------:R-:W-:Y:S01]  /*66a0*/  FFMA R3, R41.reuse, R44, R3 ;  /* 0x0000002c29037223 */ /* 0x040fe20000000003 */
[----:B------:R-:W-:Y:S01]  /*66b0*/  F2FP.F16.E5M2.UNPACK_B R40, R79 ;  /* 0x0000004fff28723e */ /* 0x000fe200020004ff */
[C---:B------:R-:W-:Y:S01]  /*66c0*/  FFMA R7, R41.reuse, R46, R7 ;  /* 0x0000002e29077223 */ /* 0x040fe20000000007 */
[C---:B------:R-:W-:Y:S01]  /*66d0*/  FFMA R4, R41.reuse, R43, R4 ;  /* 0x0000002b29047223 */ /* 0x040fe20000000004 */
[----:B------:R-:W-:Y:S01]  /*66e0*/  F2FP.F16.E5M2.UNPACK_B R42, R79.H1 ;  /* 0x0000004fff2a723e */ /* 0x000fe200030004ff */
[C---:B------:R-:W-:Y:S01]  /*66f0*/  FFMA R5, R41.reuse, R48, R5 ;  /* 0x0000003029057223 */ /* 0x040fe20000000005 */
[----:B------:R-:W-:Y:S01]  /*6700*/  FFMA R6, R41, R45, R6 ;  /* 0x0000002d29067223 */ /* 0x000fe20000000006 */
[----:B------:R-:W-:Y:S01]  /*6710*/  F2FP.SATFINITE.E5M2.F32.PACK_AB_MERGE_C R99, R7, R3, RZ ;  /* 0x000000030763723e */ /* 0x000fe200048060ff */
[C---:B------:R-:W-:Y:S01]  /*6720*/  FFMA R11, R41.reuse, R50, R11 ;  /* 0x00000032290b7223 */ /* 0x040fe2000000000b */
[C---:B------:R-:W-:Y:S01]  /*6730*/  FFMA R8, R41.reuse, R47, R8 ;  /* 0x0000002f29087223 */ /* 0x040fe20000000008 */
[----:B------:R-:W-:Y:S01]  /*6740*/  FMUL R10, R38, R14 ;  /* 0x0000000e260a7220 */ /* 0x000fe20000400000 */
[----:B------:R-:W-:Y:S01]  /*6750*/  F2FP.SATFINITE.E5M2.F32.PACK_AB_MERGE_C R104, R2, R0, R99 ;  /* 0x000000000268723e */ /* 0x000fe20004806063 */
[----:B------:R-:W-:Y:S01]  /*6760*/  FFMA R9, R41, R52, R9 ;  /* 0x0000003429097223 */ /* 0x000fe20000000009 */
[----:B------:R-:W-:Y:S01]  /*6770*/  F2FP.SATFINITE.E5M2.F32.PACK_AB_MERGE_C R105, R11, R6, RZ ;  /* 0x000000060b69723e */ /* 0x000fe200048060ff */
[----:B------:R-:W-:Y:S01]  /*6780*/  FFMA R10, R41, R49, R10 ;  /* 0x00000031290a7223 */ /* 0x000fe2000000000a */
[----:B------:R-:W-:Y:S01]  /*6790*/  IADD3 R99, PT, PT, R112, R103, RZ ;  /* 0x0000006770637210 */ /* 0x000fe20007ffe0ff */
[C---:B------:R-:W-:Y:S01]  /*67a0*/  FMUL R15, R38.reuse, R15 ;  /* 0x0000000f260f7220 */ /* 0x040fe20000400000 */
[--C-:B------:R-:W-:Y:S01]  /*67b0*/  HADD2.F32 R53, -RZ, R55.reuse.H0_H0 ;  /* 0x20000037ff357230 */ /* 0x100fe20000004100 */
[----:B------:R-:W-:Y:S01]  /*67c0*/  F2FP.SATFINITE.E5M2.F32.PACK_AB_MERGE_C R105, R5, R4, R105 ;  /* 0x000000040569723e */ /* 0x000fe20004806069 */
[----:B------:R-:W-:Y:S02]  /*67d0*/  HADD2.F32 R58, -RZ, R55.H1_H1 ;  /* 0x30000037ff3a7230 */ /* 0x000fe40000004100 */
[C---:B------:R-:W-:Y:S01]  /*67e0*/  FFMA R15, R41.reuse, R54, R15 ;  /* 0x00000036290f7223 */ /* 0x040fe2000000000f */
[C---:B------:R-:W-:Y:S01]  /*67f0*/  FFMA R12, R41.reuse, R51, R12 ;  /* 0x00000033290c7223 */ /* 0x040fe2000000000c */
[C---:B------:R-:W-:Y:S01]  /*6800*/  FFMA R13, R41.reuse, R56, R13 ;  /* 0x00000038290d7223 */ /* 0x040fe2000000000d */
[----:B------:R-:W-:Y:S02]  /*6810*/  HADD2.F32 R55, -RZ, R57.H0_H0 ;  /* 0x20000039ff377230 */ /* 0x000fe40000004100 */
[C---:B------:R-:W-:Y:S01]  /*6820*/  FMUL R14, R38.reuse, R18 ;  /* 0x00000012260e7220 */ /* 0x040fe20000400000 */
[C---:B------:R-:W-:Y:S01]  /*6830*/  FMUL R19, R38.reuse, R19 ;  /* 0x0000001326137220 */ /* 0x040fe20000400000 */
[--C-:B------:R-:W-:Y:S02]  /*6840*/  HADD2.F32 R57, -RZ, R59.reuse.H0_H0 ;  /* 0x2000003bff397230 */ /* 0x100fe40000004100 */
[C---:B------:R-:W-:Y:S01]  /*6850*/  FMUL R18, R38.reuse, R22 ;  /* 0x0000001626127220 */ /* 0x040fe20000400000 */
[C---:B------:R-:W-:Y:S01]  /*6860*/  FFMA R14, R41.reuse, R53, R14 ;  /* 0x00000035290e7223 */ /* 0x040fe2000000000e */
[----:B------:R-:W-:Y:S02]  /*6870*/  HADD2.F32 R62, -RZ, R59.H1_H1 ;  /* 0x3000003bff3e7230 */ /* 0x000fe40000004100 */
[C---:B------:R-:W-:Y:S01]  /*6880*/  FFMA R19, R41.reuse, R58, R19 ;  /* 0x0000003a29137223 */ /* 0x040fe20000000013 */
[----:B------:R-:W-:Y:S02]  /*6890*/  HADD2.F32 R59, -RZ, R61.H0_H0 ;  /* 0x2000003dff3b7230 */ /* 0x000fe40000004100 */
[C---:B------:R-:W-:Y:S01]  /*68a0*/  FMUL R23, R38.reuse, R23 ;  /* 0x0000001726177220 */ /* 0x040fe20000400000 */
[C---:B------:R-:W-:Y:S01]  /*68b0*/  FFMA R16, R41.reuse, R55, R16 ;  /* 0x0000003729107223 */ /* 0x040fe20000000010 */
[C---:B------:R-:W-:Y:S01]  /*68c0*/  FFMA R17, R41.reuse, R60, R17 ;  /* 0x0000003c29117223 */ /* 0x040fe20000000011 */
[--C-:B------:R-:W-:Y:S02]  /*68d0*/  HADD2.F32 R61, -RZ, R63.reuse.H0_H0 ;  /* 0x2000003fff3d7230 */ /* 0x100fe40000004100 */
[C---:B------:R-:W-:Y:S01]  /*68e0*/  FFMA R18, R41.reuse, R57, R18 ;  /* 0x0000003929127223 */ /* 0x040fe20000000012 */
[----:B------:R-:W-:Y:S02]  /*68f0*/  HADD2.F32 R66, -RZ, R63.H1_H1 ;  /* 0x3000003fff427230 */ /* 0x000fe40000004100 */
[C---:B------:R-:W-:Y:S01]  /*6900*/  FMUL R22, R38.reuse, R26 ;  /* 0x0000001a26167220 */ /* 0x040fe20000400000 */
[----:B------:R-:W-:Y:S02]  /*6910*/  HADD2.F32 R63, -RZ, R65.H0_H0 ;  /* 0x20000041ff3f7230 */ /* 0x000fe40000004100 */
[C---:B------:R-:W-:Y:S01]  /*6920*/  FFMA R23, R41.reuse, R62, R23 ;  /* 0x0000003e29177223 */ /* 0x040fe20000000017 */
[C---:B------:R-:W-:Y:S01]  /*6930*/  FMUL R27, R38.reuse, R27 ;  /* 0x0000001b261b7220 */ /* 0x040fe20000400000 */
[C---:B------:R-:W-:Y:S01]  /*6940*/  FFMA R20, R41.reuse, R59, R20 ;  /* 0x0000003b29147223 */ /* 0x040fe20000000014 */
[C---:B------:R-:W-:Y:S01]  /*6950*/  FFMA R21, R41.reuse, R64, R21 ;  /* 0x0000004029157223 */ /* 0x040fe20000000015 */
[--C-:B------:R-:W-:Y:S02]  /*6960*/  HADD2.F32 R65, -RZ, R67.reuse.H0_H0 ;  /* 0x20000043ff417230 */ /* 0x100fe40000004100 */
[C---:B------:R-:W-:Y:S01]  /*6970*/  FFMA R22, R41.reuse, R61, R22 ;  /* 0x0000003d29167223 */ /* 0x040fe20000000016 */
[----:B------:R-:W-:Y:S02]  /*6980*/  HADD2.F32 R70, -RZ, R67.H1_H1 ;  /* 0x30000043ff467230 */ /* 0x000fe40000004100 */
[C---:B------:R-:W-:Y:S01]  /*6990*/  FMUL R26, R38.reuse, R30 ;  /* 0x0000001e261a7220 */ /* 0x040fe20000400000 */
[--C-:B------:R-:W-:Y:S02]  /*69a0*/  HADD2.F32 R67, -RZ, R40.reuse.H0_H0 ;  /* 0x20000028ff437230 */ /* 0x100fe40000004100 */
[C---:B------:R-:W-:Y:S01]  /*69b0*/  FFMA R27, R41.reuse, R66, R27 ;  /* 0x00000042291b7223 */ /* 0x040fe2000000001b */
[C---:B------:R-:W-:Y:S01]  /*69c0*/  FMUL R31, R38.reuse, R31 ;  /* 0x0000001f261f7220 */ /* 0x040fe20000400000 */
[C---:B------:R-:W-:Y:S01]  /*69d0*/  FFMA R24, R41.reuse, R63, R24 ;  /* 0x0000003f29187223 */ /* 0x040fe20000000018 */
[----:B------:R-:W-:Y:S02]  /*69e0*/  HADD2.F32 R40, -RZ, R40.H1_H1 ;  /* 0x30000028ff287230 */ /* 0x000fe40000004100 */
[C---:B------:R-:W-:Y:S01]  /*69f0*/  FFMA R25, R41.reuse, R68, R25 ;  /* 0x0000004429197223 */ /* 0x040fe20000000019 */
[--C-:B------:R-:W-:Y:S02]  /*6a00*/  HADD2.F32 R69, -RZ, R42.reuse.H0_H0 ;  /* 0x2000002aff457230 */ /* 0x100fe40000004100 */
[C---:B------:R-:W-:Y:S01]  /*6a10*/  FFMA R26, R41.reuse, R65, R26 ;  /* 0x00000041291a7223 */ /* 0x040fe2000000001a */
[----:B------:R-:W-:Y:S02]  /*6a20*/  HADD2.F32 R42, -RZ, R42.H1_H1 ;  /* 0x3000002aff2a7230 */ /* 0x000fe40000004100 */
[C---:B------:R-:W-:Y:S01]  /*6a30*/  FMUL R30, R38.reuse, R34 ;  /* 0x00000022261e7220 */ /* 0x040fe20000400000 */
[----:B------:R-:W-:Y:S01]  /*6a40*/  FFMA R31, R41, R70, R31 ;  /* 0x00000046291f7223 */ /* 0x000fe2000000001f */
[----:B------:R-:W-:Y:S01]  /*6a50*/  FMUL R35, R38, R35 ;  /* 0x0000002326237220 */ /* 0x000fe20000400000 */
[----:B------:R-:W-:Y:S01]  /*6a60*/  F2FP.SATFINITE.E5M2.F32.PACK_AB_MERGE_C R106, R15, R10, RZ ;  /* 0x0000000a0f6a723e */ /* 0x000fe200048060ff */
[----:B------:R-:W-:Y:S01]  /*6a70*/  FFMA R28, R41, R67, R28 ;  /* 0x00000043291c7223 */ /* 0x000fe2000000001c */
[----:B------:R-:W-:Y:S01]  /*6a80*/  F2FP.SATFINITE.E5M2.F32.PACK_AB_MERGE_C R107, R19, R14, RZ ;  /* 0x0000000e136b723e */ /* 0x000fe200048060ff */
[C---:B------:R-:W-:Y:S01]  /*6a90*/  FFMA R29, R41.reuse, R40, R29 ;  /* 0x00000028291d7223 */ /* 0x040fe2000000001d */
[C---:B------:R-:W-:Y:S01]  /*6aa0*/  FFMA R30, R41.reuse, R69, R30 ;  /* 0x00000045291e7223 */ /* 0x040fe2000000001e */
[----:B------:R-:W-:Y:S01]  /*6ab0*/  FFMA R35, R41, R42, R35 ;  /* 0x0000002a29237223 */ /* 0x000fe20000000023 */
[----:B------:R-:W-:Y:S02]  /*6ac0*/  F2FP.SATFINITE.E5M2.F32.PACK_AB_MERGE_C R106, R9, R8, R106 ;  /* 0x00000008096a723e */ /* 0x000fe4000480606a */
[----:B------:R-:W-:Y:S02]  /*6ad0*/  F2FP.SATFINITE.E5M2.F32.PACK_AB_MERGE_C R107, R13, R12, R107 ;  /* 0x0000000c0d6b723e */ /* 0x000fe4000480606b */
[----:B------:R-:W-:Y:S02]  /*6ae0*/  F2FP.SATFINITE.E5M2.F32.PACK_AB_MERGE_C R108, R23, R18, RZ ;  /* 0x00000012176c723e */ /* 0x000fe400048060ff */
[----:B------:R-:W-:Y:S01]  /*6af0*/  F2FP.SATFINITE.E5M2.F32.PACK_AB_MERGE_C R109, R27, R22, RZ ;  /* 0x000000161b6d723e */ /* 0x000fe200048060ff */
[----:B------:R1:W-:Y:S01]  /*6b00*/  STS.128 [R84+UR44+0x4200], R104 ;  /* 0x0042006854007988 */ /* 0x0003e20008000c2c */
[----:B------:R-:W-:Y:S02]  /*6b10*/  F2FP.SATFINITE.E5M2.F32.PACK_AB_MERGE_C R113, R31, R26, RZ ;  /* 0x0000001a1f71723e */ /* 0x000fe400048060ff */
[----:B------:R-:W-:Y:S02]  /*6b20*/  F2FP.SATFINITE.E5M2.F32.PACK_AB_MERGE_C R114, R35, R30, RZ ;  /* 0x0000001e2372723e */ /* 0x000fe400048060ff */
[----:B------:R-:W-:Y:S02]  /*6b30*/  F2FP.SATFINITE.E5M2.F32.PACK_AB_MERGE_C R108, R17, R16, R108 ;  /* 0x00000010116c723e */ /* 0x000fe4000480606c */
[----:B------:R-:W-:Y:S02]  /*6b40*/  F2FP.SATFINITE.E5M2.F32.PACK_AB_MERGE_C R109, R21, R20, R109 ;  /* 0x00000014156d723e */ /* 0x000fe4000480606d */
[----:B------:R-:W-:Y:S02]  /*6b50*/  F2FP.SATFINITE.E5M2.F32.PACK_AB_MERGE_C R110, R25, R24, R113 ;  /* 0x00000018196e723e */ /* 0x000fe40004806071 */
[----:B------:R-:W-:Y:S02]  /*6b60*/  F2FP.SATFINITE.E5M2.F32.PACK_AB_MERGE_C R111, R29, R28, R114 ;  /* 0x0000001c1d6f723e */ /* 0x000fe40004806072 */
[----:B------:R-:W-:Y:S02]  /*6b70*/  LEA R112, R93, UR44, 0x3 ;  /* 0x0000002c5d707c11 */ /* 0x000fe4000f8e18ff */
[----:B------:R-:W-:Y:S01]  /*6b80*/  @P6 SHF.L.U32 R113, R91, 0x1f, RZ ;  /* 0x0000001f5b716819 */ /* 0x000fe200000006ff */
[----:B------:R1:W-:Y:S01]  /*6b90*/  STS.128 [R99+0x4210], R108 ;  /* 0x0042106c63007388 */ /* 0x0003e20000000c00 */
[----:B------:R-:W-:Y:S01]  /*6ba0*/  @!PT LDS RZ, [RZ] ;  /* 0x00000000fffff984 */ /* 0x000fe20000000800 */
[----:B------:R-:W-:Y:S01]  /*6bb0*/  @!PT LDS RZ, [RZ] ;  /* 0x00000000fffff984 */ /* 0x000fe20000000800 */
[----:B------:R-:W-:Y:S01]  /*6bc0*/  @!PT LDS RZ, [RZ] ;  /* 0x00000000fffff984 */ /* 0x000fe20000000800 */
[----:B------:R-:W-:Y:S01]  /*6bd0*/  @!PT LDS RZ, [RZ] ;  /* 0x00000000fffff984 */ /* 0x000fe20000000800 */
[----:B------:R2:W-:Y:S07]  /*6be0*/  MEMBAR.ALL.CTA ;  /* 0x0000000000007992 */ /* 0x0005ee0000008000 */
[----:B--2---:R-:W2:Y:S02]  /*6bf0*/  FENCE.VIEW.ASYNC.S ;  /* 0x00000000000073c6 */ /* 0x004ea40000000000 */
[----:B--2---:R-:W-:Y:S06]  /*6c00*/  BAR.SYNC.DEFER_BLOCKING 0x1, 0x80 ;  /* 0x0042000000007b1d */ /* 0x004fec0000010000 */
[----:B------:R-:W-:Y:S05]  /*6c10*/  @P0 BRA `(.L_x_106) ;  /* 0x0000000000280947 */ /* 0x000fea0003800000 */
[----:B------:R-:W-:Y:S01]  /*6c20*/  UIADD3 UR4, UPT, UPT, UR44, 0x4200, URZ ;  /* 0x000042002c047890 */ /* 0x000fe2000fffe0ff */
[----:B------:R-:W-:Y:S05]  /*6c30*/  UMOV UR51, UR36 ;  /* 0x0000002400337c82 */ /* 0x000fea0008000000 */
[----:B------:R-:W-:Y:S01]  /*6c40*/  MOV R96, UR4 ;  /* 0x0000000400607c02 */ /* 0x000fe20008000f00 */
[----:B------:R-:W-:Y:S03]  /*6c50*/  UIADD3 UR4, UP0, UPT, UR62, 0x680, URZ ;  /* 0x000006803e047890 */ /* 0x000fe6000ff1e0ff */
[----:B------:R-:W-:Y:S01]  /*6c60*/  R2UR UR48, R96 ;  /* 0x00000000603072ca */ /* 0x000fe200000e0000 */
[----:B------:R-:W-:Y:S11]  /*6c70*/  UIADD3.X UR5, UPT, UPT, URZ, UR63, URZ, UP0, !UPT ;  /* 0x0000003fff057290 */ /* 0x000ff600087fe4ff */
[----:B------:R-:W-:Y:S01]  /*6c80*/  @!UPT UIADD3 URZ, UPT, UPT, URZ, URZ, URZ ;  /* 0x000000fffffff290 */ /* 0x000fe2000fffe0ff */
[----:B------:R2:W-:Y:S01]  /*6c90*/  UTMASTG.3D [UR48], [UR4] ;  /* 0x00000030040073b5 */ /* 0x0005e20008010000 */
[----:B------:R0:W-:Y:S01]  /*6ca0*/  UTMACMDFLUSH ;  /* 0x00000000000079b7 */ /* 0x0001e20000000000 */
[----:B--2---:R-:W-:Y:S04]  /*6cb0*/  DEPBAR.LE SB0, 0x1 ;  /* 0x000080400000791a */ /* 0x004fe80000000000 */
.L_x_106:
[----:B------:R-:W-:Y:S05]  /*6cc0*/  BSYNC.RECONVERGENT B0 ;  /* 0x0000000000007941 */ /* 0x000fea0003800200 */
.L_x_105:
[----:B------:R-:W-:Y:S06]  /*6cd0*/  BAR.SYNC.DEFER_BLOCKING 0x1, 0x80 ;  /* 0x0042000000007b1d */ /* 0x000fec0000010000 */
[----:B------:R-:W2:Y:S01]  /*6ce0*/  @P6 SYNCS.PHASECHK.TRANS64.TRYWAIT P0, [R112+URZ+0x40], R113 ;  /* 0x00004071700065a7 */ /* 0x000ea200080011ff */
[----:B------:R-:W-:Y:S01]  /*6cf0*/  BSSY B1, `(.L_x_107) ;  /* 0x0000020000017945 */ /* 0x000fe20003800000 */
[----:B--2---:R-:W-:Y:S03]  /*6d00*/  @P6 SEL R100, RZ, 0x1, !P0 ;  /* 0x00000001ff646807 */ /* 0x004fe60004000000 */
[----:B------:R-:W-:Y:S05]  /*6d10*/  @!P6 BRA `(.L_x_108) ;  /* 0x000000000074e947 */ /* 0x000fea0003800000 */
[----:B------:R-:W-:Y:S01]  /*6d20*/  ISETP.NE.AND P1, PT, R101, RZ, PT ;  /* 0x000000ff6500720c */ /* 0x000fe20003f25270 */
[----:B------:R-:W2:Y:S01]  /*6d30*/  S2R R0, SR_CgaCtaId ;  /* 0x0000000000007919 */ /* 0x000ea20000008800 */
[----:B------:R-:W-:Y:S01]  /*6d40*/  ISETP.NE.AND P0, PT, R100, RZ, PT ;  /* 0x000000ff6400720c */ /* 0x000fe20003f05270 */
[----:B------:R-:W-:Y:S10]  /*6d50*/  BSSY B0, `(.L_x_109) ;  /* 0x0000008000007945 */ /* 0x000ff40003800000 */
[----:B------:R-:W-:Y:S05]  /*6d60*/  @P1 IMAD R2, R93, 0x1000, R84 ;  /* 0x000010005d021824 */ /* 0x000fea00078e0254 */
[----:B------:R-:W-:Y:S05]  /*6d70*/  @P1 IADD3 R4, PT, PT, R2, UR44, RZ ;  /* 0x0000002c02041c10 */ /* 0x000fea000fffe0ff */
[----:B------:R-:W-:Y:S01]  /*6d80*/  @P1 IMAD.IADD R4, R4, 0x1, R103 ;  /* 0x0000000104041824 */ /* 0x000fe200078e0267 */
[----:B------:R-:W-:Y:S06]  /*6d90*/  @P0 BRA `(.L_x_110) ;  /* 0x00000000000c0947 */ /* 0x000fec0003800000 */
[----:B------:R-:W-:Y:S04]  /*6da0*/  SHF.L.U32 R3, R91, 0x1f, RZ ;  /* 0x0000001f5b037819 */ /* 0x000fe800000006ff */
[----:B------:R-:W3:Y:S02]  /*6db0*/  SYNCS.PHASECHK.TRANS64.TRYWAIT P0, [R112+URZ+0x40], R3 ;  /* 0x00004003700075a7 */ /* 0x000ee400080011ff */
[----:B---3--:R-:W-:Y:S05]  /*6dc0*/  @!P0 BRA `(.L_x_111) ;  /* 0x0000003000c48947 */ /* 0x008fea0003800000 */
.L_x_110:
[----:B------:R-:W-:Y:S05]  /*6dd0*/  BSYNC B0 ;  /* 0x0000000000007941 */ /* 0x000fea0003800000 */
.L_x_109:
[----:B------:R-:W-:Y:S01]  /*6de0*/  ISETP.NE.AND P0, PT, R101, RZ, PT ;  /* 0x000000ff6500720c */ /* 0x000fe20003f05270 */
[----:B---3--:R-:W-:Y:S02]  /*6df0*/  VIADD R3, R112, 0x60 ;  /* 0x0000006070037836 */ /* 0x008fe40000000000 */
[----:B------:R-:W-:Y:S03]  /*6e00*/  VIADD R93, R93, 0x1 ;  /* 0x000000015d5d7836 */ /* 0x000fe60000000000 */
[----:B--2---:R-:W-:Y:S07]  /*6e10*/  PRMT R0, R0, 0x654, R3 ;  /* 0x0000065400007816 */ /* 0x004fee0000000003 */
[----:B------:R2:W3:Y:S04]  /*6e20*/  @P0 LDS.128 R72, [R2+UR44+0x200] ;  /* 0x0002002c02480984 */ /* 0x0004e80008000c00 */
[----:B------:R2:W4:Y:S01]  /*6e30*/  @P0 LDS.128 R76, [R4+0x210] ;  /* 0x00021000044c0984 */ /* 0x0005220000000c00 */
        /* <DEDUP_REMOVED lines=10> */
[----:B--23--:R-:W-:Y:S02]  /*6ee0*/  LOP3.LUT R91, R91, R0, RZ, 0x3c, !PT ;  /* 0x000000005b5b7212 */ /* 0x00cfe400078e3cff */
.L_x_108:
[----:B------:R-:W-:Y:S05]  /*6ef0*/  BSYNC B1 ;  /* 0x0000000000017941 */ /* 0x000fea0003800000 */
.L_x_107:
[----:B------:R-:W-:Y:S05]  /*6f00*/  VIADD R3, R39, 0x40 ;  /* 0x0000004027037836 */ /* 0x000fea0000000000 */
[----:B------:R-:W-:Y:S04]  /*6f10*/  SHF.R.U32.HI R3, RZ, 0x15, R3 ;  /* 0x00000015ff037819 */ /* 0x000fe80000011603 */
[----:B------:R-:W-:Y:S11]  /*6f20*/  LOP3.LUT P0, RZ, R3, 0x3, R86, 0x48, !PT ;  /* 0x0000000303ff7812 */ /* 0x000ff60007804856 */
[----:B------:R-:W-:Y:S02]  /*6f30*/  @!UPT UIADD3 URZ, UPT, UPT, URZ, URZ, URZ ;  /* 0x000000fffffff290 */ /* 0x000fe4000fffe0ff */
[----:B------:R-:W-:Y:S05]  /*6f40*/  @!P0 BRA `(.L_x_112) ;  /* 0x0000000000408947 */ /* 0x000fea0003800000 */
[----:B------:R-:W2:Y:S01]  /*6f50*/  LDCU.64 UR8, c[0x4][0x78] ;  /* 0x01000f00ff0877ac */ /* 0x000ea20008000a00 */
[----:B------:R-:W-:Y:S01]  /*6f60*/  MOV R3, 0x0 ;  /* 0x0000000000037802 */ /* 0x000fe20000000f00 */
[----:B------:R-:W-:Y:S02]  /*6f70*/  HFMA2 R12, -RZ, RZ, 0, 5.9604644775390625e-08 ;  /* 0x00000001ff0c7431 */ /* 0x000fe400000001ff */
[----:B------:R-:W-:Y:S02]  /*6f80*/  IMAD.MOV.U32 R8, RZ, RZ, 0x192 ;  /* 0x00000192ff087424 */ /* 0x000fe400078e00ff */
[----:B------:R-:W-:Y:S01]  /*6f90*/  IMAD.MOV.U32 R13, RZ, RZ, RZ ;  /* 0x000000ffff0d7224 */ /* 0x000fe200078e00ff */
[----:B------:R-:W3:Y:S01]  /*6fa0*/  LDCU.64 UR6, c[0x4][0x80] ;  /* 0x01001000ff0677ac */ /* 0x000ee20008000a00 */
[----:B------:R-:W1:Y:S01]  /*6fb0*/  LDC.64 R2, c[0x4][R3] ;  /* 0x0100000003027b82 */ /* 0x000e620000000a00 */
[----:B------:R-:W5:Y:S01]  /*6fc0*/  LDCU.64 UR4, c[0x4][0x18] ;  /* 0x01000300ff0477ac */ /* 0x000f620008000a00 */
[----:B--2---:R-:W-:Y:S01]  /*6fd0*/  MOV R5, UR9 ;  /* 0x0000000900057c02 */ /* 0x004fe20008000f00 */
[----:B------:R-:W-:Y:S01]  /*6fe0*/  IMAD.U32 R4, RZ, RZ, UR8 ;  /* 0x00000008ff047e24 */ /* 0x000fe2000f8e00ff */
[----:B---3--:R-:W-:Y:S01]  /*6ff0*/  MOV R7, UR7 ;  /* 0x0000000700077c02 */ /* 0x008fe20008000f00 */
[----:B------:R-:W-:Y:S01]  /*7000*/  IMAD.U32 R6, RZ, RZ, UR6 ;  /* 0x00000006ff067e24 */ /* 0x000fe2000f8e00ff */
[----:B-----5:R-:W-:Y:S01]  /*7010*/  MOV R11, UR5 ;  /* 0x00000005000b7c02 */ /* 0x020fe20008000f00 */
[----:B------:R-:W-:Y:S02]  /*7020*/  IMAD.U32 R10, RZ, RZ, UR4 ;  /* 0x00000004ff0a7e24 */ /* 0x000fe4000f8e00ff */
[----:B------:R-:W-:Y:S07]  /*7030*/  LEPC R20, `(.L_x_112) ;  /* 0x000000001014794e */ /* 0x000fee0000000000 */
[----:B-1--4-:R-:W-:Y:S05]  /*7040*/  CALL.ABS.NOINC R2 ;  /* 0x0000000002007343 */ /* 0x012fea0003c00000 */
.L_x_112:
        /* <DEDUP_REMOVED lines=14> */
[----:B------:R-:W-:Y:S01]  /*7130*/  F2FP.F16.E5M2.UNPACK_B R54, R75 ;  /* 0x0000004bff36723e */ /* 0x000fe200020004ff */
[----:B------:R-:W-:Y:S01]  /*7140*/  LDTM.16dp32bit_t0_t15.x32 R4, tmem[UR4+0x40] ;  /* 0x00004004000479ee */ /* 0x000fe20008a80000 */
[----:B------:R-:W2:Y:S01]  /*7150*/  LDTM.16dp32bit_t16_t31.x32 R4, tmem[UR4+0x60] ;  /* 0x00006004000479ee */ /* 0x000ea20008aa0000 */
[----:B------:R-:W-:Y:S01]  /*7160*/  HADD2.F32 R46, -RZ, R46.H1_H1 ;  /* 0x3000002eff2e7230 */ /* 0x000fe20000004100 */
[----:B----4-:R-:W-:Y:S01]  /*7170*/  F2FP.F16.E5M2.UNPACK_B R58, R76 ;  /* 0x0000004cff3a723e */ /* 0x010fe200020004ff */
[--C-:B------:R-:W-:Y:S01]  /*7180*/  HADD2.F32 R49, -RZ, R50.reuse.H0_H0 ;  /* 0x20000032ff317230 */ /* 0x100fe20000004100 */
[----:B------:R-:W-:Y:S01]  /*7190*/  F2FP.F16.E5M2.UNPACK_B R62, R77 ;  /* 0x0000004dff3e723e */ /* 0x000fe200020004ff */
[----:B------:R-:W-:Y:S01]  /*71a0*/  HADD2.F32 R50, -RZ, R50.H1_H1 ;  /* 0x30000032ff327230 */ /* 0x000fe20000004100 */
[----:B------:R-:W-:Y:S01]  /*71b0*/  F2FP.F16.E5M2.UNPACK_B R66, R78 ;  /* 0x0000004eff42723e */ /* 0x000fe200020004ff */
[--C-:B------:R-:W-:Y:S01]  /*71c0*/  HADD2.F32 R53, -RZ, R54.reuse.H0_H0 ;  /* 0x20000036ff357230 */ /* 0x100fe20000004100 */
[----:B------:R-:W-:Y:S01]  /*71d0*/  F2FP.F16.E5M2.UNPACK_B R70, R79 ;  /* 0x0000004fff46723e */ /* 0x000fe200020004ff */
[----:B------:R-:W-:Y:S01]  /*71e0*/  HADD2.F32 R54, -RZ, R54.H1_H1 ;  /* 0x30000036ff367230 */ /* 0x000fe20000004100 */
[----:B------:R-:W-:Y:S01]  /*71f0*/  F2FP.F16.E5M2.UNPACK_B R56, R75.H1 ;  /* 0x0000004bff38723e */ /* 0x000fe200030004ff */
[--C-:B------:R-:W-:Y:S01]  /*7200*/  HADD2.F32 R57, -RZ, R58.reuse.H0_H0 ;  /* 0x2000003aff397230 */ /* 0x100fe20000004100 */
[----:B------:R-:W-:Y:S01]  /*7210*/  F2FP.F16.E5M2.UNPACK_B R60, R76.H1 ;  /* 0x0000004cff3c723e */ /* 0x000fe200030004ff */
[----:B------:R-:W-:Y:S01]  /*7220*/  HADD2.F32 R58, -RZ, R58.H1_H1 ;  /* 0x3000003aff3a7230 */ /* 0x000fe20000004100 */
[----:B------:R-:W-:Y:S01]  /*7230*/  F2FP.F16.E5M2.UNPACK_B R64, R77.H1 ;  /* 0x0000004dff40723e */ /* 0x000fe200030004ff */
[--C-:B------:R-:W-:Y:S01]  /*7240*/  HADD2.F32 R61, -RZ, R62.reuse.H0_H0 ;  /* 0x2000003eff3d7230 */ /* 0x100fe20000004100 */
[----:B------:R-:W-:Y:S01]  /*7250*/  F2FP.F16.E5M2.UNPACK_B R68, R78.H1 ;  /* 0x0000004eff44723e */ /* 0x000fe200030004ff */
[----:B------:R-:W-:Y:S01]  /*7260*/  HADD2.F32 R62, -RZ, R62.H1_H1 ;  /* 0x3000003eff3e7230 */ /* 0x000fe20000004100 */
[----:B------:R-:W-:Y:S01]  /*7270*/  ISETP.NE.AND P0, PT, R97, RZ, PT ;  /* 0x000000ff6100720c */ /* 0x000fe20003f05270 */
[--C-:B------:R-:W-:Y:S01]  /*7280*/  HADD2.F32 R65, -RZ, R66.reuse.H0_H0 ;  /* 0x20000042ff417230 */ /* 0x100fe20000004100 */
[----:B------:R-:W-:Y:S01]  /*7290*/  ISETP.NE.AND P6, PT, R102, RZ, PT ;  /* 0x000000ff6600720c */ /* 0x000fe20003fc5270 */
[----:B------:R-:W-:Y:S02]  /*72a0*/  HADD2.F32 R66, -RZ, R66.H1_H1 ;  /* 0x30000042ff427230 */ /* 0x000fe40000004100 */
[--C-:B------:R-:W-:Y:S02]  /*72b0*/  HADD2.F32 R69, -RZ, R70.reuse.H0_H0 ;  /* 0x20000046ff457230 */ /* 0x100fe40000004100 */
[C---:B--2---:R-:W-:Y:S01]  /*72c0*/  FMUL R0, R38.reuse, R4 ;  /* 0x0000000426007220 */ /* 0x044fe20000400000 */
[C---:B------:R-:W-:Y:S01]  /*72d0*/  FMUL R2, R38.reuse, R5 ;  /* 0x0000000526027220 */ /* 0x040fe20000400000 */
[C---:B------:R-:W-:Y:S01]  /*72e0*/  FMUL R4, R38.reuse, R8 ;  /* 0x0000000826047220 */ /* 0x040fe20000400000 */
[C---:B------:R-:W-:Y:S01]  /*72f0*/  FMUL R5, R38.reuse, R9 ;  /* 0x0000000926057220 */ /* 0x040fe20000400000 */
[C---:B------:R-:W-:Y:S01]  /*7300*/  FFMA R0, R41.reuse, R40, R0 ;  /* 0x0000002829007223 */ /* 0x040fe20000000000 */
[C---:B------:R-:W-:Y:S01]  /*7310*/  FFMA R2, R41.reuse, R43, R2 ;  /* 0x0000002b29027223 */ /* 0x040fe20000000002 */
        /* <DEDUP_REMOVED lines=10> */
[----:B------:R-:W-:Y:S02]  /*73c0*/  HADD2.F32 R70, -RZ, R70.H1_H1 ;  /* 0x30000046ff467230 */ /* 0x000fe40000004100 */
[C---:B------:R-:W-:Y:S01]  /*73d0*/  FMUL R28, R38.reuse, R32 ;  /* 0x00000020261c7220 */ /* 0x040fe20000400000 */
[C---:B------:R-:W-:Y:S01]  /*73e0*/  FMUL R29, R38.reuse, R33 ;  /* 0x00000021261d7220 */ /* 0x040fe20000400000 */
[C---:B------:R-:W-:Y:S01]  /*73f0*/  FMUL R3, R38.reuse, R6 ;  /* 0x0000000626037220 */ /* 0x040fe20000400000 */
[C---:B------:R-:W-:Y:S01]  /*7400*/  FMUL R7, R38.reuse, R7 ;  /* 0x0000000726077220 */ /* 0x040fe20000400000 */
[--C-:B------:R-:W-:Y:S02]  /*7410*/  HADD2.F32 R47, -RZ, R48.reuse.H0_H0 ;  /* 0x20000030ff2f7230 */ /* 0x100fe40000004100 */
[C---:B------:R-:W-:Y:S01]  /*7420*/  FMUL R6, R38.reuse, R10 ;  /* 0x0000000a26067220 */ /* 0x040fe20000400000 */
[C---:B------:R-:W-:Y:S01]  /*7430*/  FFMA R3, R41.reuse, R42, R3 ;  /* 0x0000002a29037223 */ /* 0x040fe20000000003 */
[----:B------:R-:W-:Y:S02]  /*7440*/  HADD2.F32 R48, -RZ, R48.H1_H1 ;  /* 0x30000030ff307230 */ /* 0x000fe40000004100 */
[C---:B------:R-:W-:Y:S01]  /*7450*/  FFMA R7, R41.reuse, R44, R7 ;  /* 0x0000002c29077223 */ /* 0x040fe20000000007 */
[C---:B------:R-:W-:Y:S01]  /*7460*/  FFMA R4, R41.reuse, R45, R4 ;  /* 0x0000002d29047223 */ /* 0x040fe20000000004 */
[C---:B------:R-:W-:Y:S01]  /*7470*/  FFMA R5, R41.reuse, R46, R5 ;  /* 0x0000002e29057223 */ /* 0x040fe20000000005 */
[----:B------:R-:W-:Y:S01]  /*7480*/  FFMA R6, R41, R47, R6 ;  /* 0x0000002f29067223 */ /* 0x000fe20000000006 */
[----:B------:R-:W-:Y:S01]  /*7490*/  FMUL R11, R38, R11 ;  /* 0x0000000b260b7220 */ /* 0x000fe20000400000 */
[----:B------:R-:W-:Y:S01]  /*74a0*/  F2FP.F16.E5M2.UNPACK_B R40, R79.H1 ;  /* 0x0000004fff28723e */ /* 0x000fe200030004ff */
[--C-:B------:R-:W-:Y:S01]  /*74b0*/  HADD2.F32 R51, -RZ, R52.reuse.H0_H0 ;  /* 0x20000034ff337230 */ /* 0x100fe20000004100 */
[----:B-1----:R-:W-:Y:S01]  /*74c0*/  F2FP.SATFINITE.E5M2.F32.PACK_AB_MERGE_C R105, R7, R3, RZ ;  /* 0x000000030769723e */ /* 0x002fe200048060ff */
[C---:B------:R-:W-:Y:S01]  /*74d0*/  FFMA R11, R41.reuse, R48, R11 ;  /* 0x00000030290b7223 */ /* 0x040fe2000000000b */
[C---:B------:R-:W-:Y:S01]  /*74e0*/  FFMA R8, R41.reuse, R49, R8 ;  /* 0x0000003129087223 */ /* 0x040fe20000000008 */
[----:B------:R-:W-:Y:S01]  /*74f0*/  FFMA R9, R41, R50, R9 ;  /* 0x0000003229097223 */ /* 0x000fe20000000009 */
[----:B------:R-:W-:Y:S01]  /*7500*/  F2FP.SATFINITE.E5M2.F32.PACK_AB_MERGE_C R104, R2, R0, R105 ;  /* 0x000000000268723e */ /* 0x000fe20004806069 */
[----:B------:R-:W-:Y:S01]  /*7510*/  HADD2.F32 R52, -RZ, R52.H1_H1 ;  /* 0x30000034ff347230 */ /* 0x000fe20000004100 */
[----:B------:R-:W-:Y:S01]  /*7520*/  F2FP.SATFINITE.E5M2.F32.PACK_AB_MERGE_C R106, R11, R6, RZ ;  /* 0x000000060b6a723e */ /* 0x000fe200048060ff */
[C---:B------:R-:W-:Y:S01]  /*7530*/  FMUL R10, R38.reuse, R14 ;  /* 0x0000000e260a7220 */ /* 0x040fe20000400000 */
[C---:B------:R-:W-:Y:S01]  /*7540*/  FMUL R15, R38.reuse, R15 ;  /* 0x0000000f260f7220 */ /* 0x040fe20000400000 */
[--C-:B------:R-:W-:Y:S01]  /*7550*/  HADD2.F32 R55, -RZ, R56.reuse.H0_H0 ;  /* 0x20000038ff377230 */ /* 0x100fe20000004100 */
[----:B------:R-:W-:Y:S01]  /*7560*/  F2FP.SATFINITE.E5M2.F32.PACK_AB_MERGE_C R105, R5, R4, R106 ;  /* 0x000000040569723e */ /* 0x000fe2000480606a */
[C---:B------:R-:W-:Y:S01]  /*7570*/  FFMA R10, R41.reuse, R51, R10 ;  /* 0x00000033290a7223 */ /* 0x040fe2000000000a */
[C---:B------:R-:W-:Y:S01]  /*7580*/  FFMA R15, R41.reuse, R52, R15 ;  /* 0x00000034290f7223 */ /* 0x040fe2000000000f */
[C---:B------:R-:W-:Y:S01]  /*7590*/  FFMA R12, R41.reuse, R53, R12 ;  /* 0x00000035290c7223 */ /* 0x040fe2000000000c */
[C---:B------:R-:W-:Y:S01]  /*75a0*/  FFMA R13, R41.reuse, R54, R13 ;  /* 0x00000036290d7223 */ /* 0x040fe2000000000d */
[----:B------:R-:W-:Y:S02]  /*75b0*/  HADD2.F32 R56, -RZ, R56.H1_H1 ;  /* 0x30000038ff387230 */ /* 0x000fe40000004100 */
[C---:B------:R-:W-:Y:S01]  /*75c0*/  FMUL R14, R38.reuse, R18 ;  /* 0x00000012260e7220 */ /* 0x040fe20000400000 */
[C---:B------:R-:W-:Y:S01]  /*75d0*/  FMUL R19, R38.reuse, R19 ;  /* 0x0000001326137220 */ /* 0x040fe20000400000 */
[--C-:B------:R-:W-:Y:S02]  /*75e0*/  HADD2.F32 R59, -RZ, R60.reuse.H0_H0 ;  /* 0x2000003cff3b7230 */ /* 0x100fe40000004100 */
[C---:B------:R-:W-:Y:S01]  /*75f0*/  FMUL R18, R38.reuse, R22 ;  /* 0x0000001626127220 */ /* 0x040fe20000400000 */
[C---:B------:R-:W-:Y:S01]  /*7600*/  FFMA R14, R41.reuse, R55, R14 ;  /* 0x00000037290e7223 */ /* 0x040fe2000000000e */
[----:B------:R-:W-:Y:S02]  /*7610*/  HADD2.F32 R60, -RZ, R60.H1_H1 ;  /* 0x3000003cff3c7230 */ /* 0x000fe40000004100 */
        /* <DEDUP_REMOVED lines=8> */
[C---:B------:R-:W-:Y:S01]  /*76a0*/  FFMA R23, R41.reuse, R60, R23 ;  /* 0x0000003c29177223 */ /* 0x040fe20000000017 */
[C---:B------:R-:W-:Y:S01]  /*76b0*/  FMUL R27, R38.reuse, R27 ;  /* 0x0000001b261b7220 */ /* 0x040fe20000400000 */
[C---:B------:R-:W-:Y:S01]  /*76c0*/  FFMA R20, R41.reuse, R61, R20 ;  /* 0x0000003d29147223 */ /* 0x040fe20000000014 */
[C---:B------:R-:W-:Y:S01]  /*76d0*/  FFMA R21, R41.reuse, R62, R21 ;  /* 0x0000003e29157223 */ /* 0x040fe20000000015 */
[--C-:B------:R-:W-:Y:S02]  /*76e0*/  HADD2.F32 R67, -RZ, R68.reuse.H0_H0 ;  /* 0x20000044ff437230 */ /* 0x100fe40000004100 */
[----:B------:R-:W-:Y:S01]  /*76f0*/  FFMA R22, R41, R63, R22 ;  /* 0x0000003f29167223 */ /* 0x000fe20000000016 */
[----:B------:R-:W-:Y:S02]  /*7700*/  HADD2.F32 R68, -RZ, R68.H1_H1 ;  /* 0x30000044ff447230 */ /* 0x000fe40000004100 */
[C---:B------:R-:W-:Y:S01]  /*7710*/  FMUL R26, R38.reuse, R30 ;  /* 0x0000001e261a7220 */ /* 0x040fe20000400000 */
[----:B------:R-:W-:Y:S01]  /*7720*/  F2FP.SATFINITE.E5M2.F32.PACK_AB_MERGE_C R107, R15, R10, RZ ;  /* 0x0000000a0f6b723e */ /* 0x000fe200048060ff */
        /* <DEDUP_REMOVED lines=8> */
[----:B------:R-:W-:Y:S01]  /*77b0*/  F2FP.SATFINITE.E5M2.F32.PACK_AB_MERGE_C R106, R9, R8, R107 ;  /* 0x00000008096a723e */ /* 0x000fe2000480606b */
[----:B------:R-:W-:Y:S01]  /*77c0*/  FFMA R31, R41, R68, R31 ;  /* 0x00000044291f7223 */ /* 0x000fe2000000001f */
[----:B------:R-:W-:Y:S01]  /*77d0*/  FMUL R35, R38, R35 ;  /* 0x0000002326237220 */ /* 0x000fe20000400000 */
[----:B------:R-:W-:Y:S01]  /*77e0*/  F2FP.SATFINITE.E5M2.F32.PACK_AB_MERGE_C R107, R19, R14, RZ ;  /* 0x0000000e136b723e */ /* 0x000fe200048060ff */
[C---:B------:R-:W-:Y:S01]  /*77f0*/  FFMA R28, R41.reuse, R69, R28 ;  /* 0x00000045291c7223 */ /* 0x040fe2000000001c */
[C---:B------:R-:W-:Y:S01]  /*7800*/  FFMA R29, R41.reuse, R70, R29 ;  /* 0x00000046291d7223 */ /* 0x040fe2000000001d */
[C---:B------:R-:W-:Y:S01]  /*7810*/  FFMA R30, R41.reuse, R43, R30 ;  /* 0x0000002b291e7223 */ /* 0x040fe2000000001e */
[----:B------:R-:W-:Y:S01]  /*7820*/  FFMA R35, R41, R40, R35 ;  /* 0x0000002829237223 */ /* 0x000fe20000000023 */
        /* <DEDUP_REMOVED lines=21> */
[----:B------:R-:W-:Y:S02]  /*7980*/  UIADD3 UR4, UP0, UPT, UR62, 0x680, URZ ;  /* 0x000006803e047890 */ /* 0x000fe4000ff1e0ff */
[----:B------:R-:W-:Y:S02]  /*7990*/  UIADD3 UR9, UPT, UPT, UR49, 0x40, URZ ;  /* 0x0000004031097890 */ /* 0x000fe4000fffe0ff */
[----:B------:R-:W-:Y:S02]  /*79a0*/  UIADD3 UR8, UPT, UPT, UR44, 0x5200, URZ ;  /* 0x000052002c087890 */ /* 0x000fe4000fffe0ff */
[----:B------:R-:W-:Y:S01]  /*79b0*/  UIADD3.X UR5, UPT, UPT, URZ, UR63, URZ, UP0, !UPT ;  /* 0x0000003fff057290 */ /* 0x000fe200087fe4ff */
[----:B------:R-:W-:Y:S01]  /*79c0*/  UMOV UR10, UR50 ;  /* 0x00000032000a7c82 */ /* 0x000fe20008000000 */
[----:B------:R-:W-:Y:S07]  /*79d0*/  UMOV UR11, UR36 ;  /* 0x00000024000b7c82 */ /* 0x000fee0008000000 */
[----:B------:R2:W-:Y:S01]  /*79e0*/  UTMASTG.3D [UR8], [UR4] ;  /* 0x00000008040073b5 */ /* 0x0005e20008010000 */
[----:B------:R0:W-:Y:S01]  /*79f0*/  UTMACMDFLUSH ;  /* 0x00000000000079b7 */ /* 0x0001e20000000000 */
[----:B--2---:R-:W-:Y:S04]  /*7a00*/  DEPBAR.LE SB0, 0x1 ;  /* 0x000080400000791a */ /* 0x004fe80000000000 */
.L_x_114:
[----:B------:R-:W-:Y:S05]  /*7a10*/  BSYNC.RECONVERGENT B0 ;  /* 0x0000000000007941 */ /* 0x000fea0003800200 */
.L_x_113:
        /* <DEDUP_REMOVED lines=16> */
.L_x_118:
[----:B------:R-:W-:Y:S05]  /*7b20*/  BSYNC B0 ;  /* 0x0000000000007941 */ /* 0x000fea0003800000 */
.L_x_117:
        /* <DEDUP_REMOVED lines=17> */
.L_x_116:
[----:B------:R-:W-:Y:S05]  /*7c40*/  BSYNC B1 ;  /* 0x0000000000017941 */ /* 0x000fea0003800000 */
.L_x_115:
        /* <DEDUP_REMOVED lines=21> */
.L_x_120:
        /* <DEDUP_REMOVED lines=18> */
[----:B------:R-:W-:Y:S01]  /*7ec0*/  ISETP.NE.AND P6, PT, R102, RZ, PT ;  /* 0x000000ff6600720c */ /* 0x000fe20003fc5270 */
[--C-:B------:R-:W-:Y:S01]  /*7ed0*/  HADD2.F32 R49, -RZ, R50.reuse.H0_H0 ;  /* 0x20000032ff317230 */ /* 0x100fe20000004100 */
[----:B----4-:R-:W-:Y:S01]  /*7ee0*/  F2FP.F16.E5M2.UNPACK_B R58, R76 ;  /* 0x0000004cff3a723e */ /* 0x010fe200020004ff */
[----:B------:R-:W-:Y:S01]  /*7ef0*/  HADD2.F32 R50, -RZ, R50.H1_H1 ;  /* 0x30000032ff327230 */ /* 0x000fe20000004100 */
[----:B------:R-:W-:Y:S01]  /*7f00*/  F2FP.F16.E5M2.UNPACK_B R62, R77 ;  /* 0x0000004dff3e723e */ /* 0x000fe200020004ff */
[--C-:B------:R-:W-:Y:S01]  /*7f10*/  HADD2.F32 R53, -RZ, R54.reuse.H0_H0 ;  /* 0x20000036ff357230 */ /* 0x100fe20000004100 */
[----:B------:R-:W-:Y:S01]  /*7f20*/  F2FP.F16.E5M2.UNPACK_B R66, R78 ;  /* 0x0000004eff42723e */ /* 0x000fe200020004ff */
[----:B------:R-:W-:Y:S01]  /*7f30*/  HADD2.F32 R54, -RZ, R54.H1_H1 ;  /* 0x30000036ff367230 */ /* 0x000fe20000004100 */
[----:B------:R-:W-:Y:S01]  /*7f40*/  F2FP.F16.E5M2.UNPACK_B R70, R79 ;  /* 0x0000004fff46723e */ /* 0x000fe200020004ff */
[--C-:B------:R-:W-:Y:S01]  /*7f50*/  HADD2.F32 R57, -RZ, R58.reuse.H0_H0 ;  /* 0x2000003aff397230 */ /* 0x100fe20000004100 */
[----:B------:R-:W-:Y:S01]  /*7f60*/  F2FP.F16.E5M2.UNPACK_B R56, R75.H1 ;  /* 0x0000004bff38723e */ /* 0x000fe200030004ff */
[----:B------:R-:W-:Y:S01]  /*7f70*/  HADD2.F32 R58, -RZ, R58.H1_H1 ;  /* 0x3000003aff3a7230 */ /* 0x000fe20000004100 */
[----:B------:R-:W-:Y:S01]  /*7f80*/  F2FP.F16.E5M2.UNPACK_B R60, R76.H1 ;  /* 0x0000004cff3c723e */ /* 0x000fe200030004ff */
[--C-:B------:R-:W-:Y:S01]  /*7f90*/  HADD2.F32 R61, -RZ, R62.reuse.H0_H0 ;  /* 0x2000003eff3d7230 */ /* 0x100fe20000004100 */
[----:B------:R-:W-:Y:S01]  /*7fa0*/  F2FP.F16.E5M2.UNPACK_B R64, R77.H1 ;  /* 0x0000004dff40723e */ /* 0x000fe200030004ff */
[----:B------:R-:W-:Y:S01]  /*7fb0*/  HADD2.F32 R62, -RZ, R62.H1_H1 ;  /* 0x3000003eff3e7230 */ /* 0x000fe20000004100 */
[----:B------:R-:W-:Y:S01]  /*7fc0*/  F2FP.F16.E5M2.UNPACK_B R68, R78.H1 ;  /* 0x0000004eff44723e */ /* 0x000fe200030004ff */
        /* <DEDUP_REMOVED lines=112> */
[----:B------:R-:W-:Y:S02]  /*86d0*/  UIADD3 UR4, UPT, UPT, UR44, 0x4200, URZ ;  /* 0x000042002c047890 */ /* 0x000fe4000fffe0ff */
[----:B------:R-:W-:Y:S01]  /*86e0*/  UIADD3 UR9, UPT, UPT, UR49, 0x80, URZ ;  /* 0x0000008031097890 */ /* 0x000fe2000fffe0ff */
[----:B------:R-:W-:Y:S01]  /*86f0*/  UMOV UR10, UR50 ;  /* 0x00000032000a7c82 */ /* 0x000fe20008000000 */
[----:B------:R-:W-:Y:S02]  /*8700*/  UMOV UR11, UR36 ;  /* 0x00000024000b7c82 */ /* 0x000fe40008000000 */
        /* <DEDUP_REMOVED lines=8> */
.L_x_122:
[----:B------:R-:W-:Y:S05]  /*8790*/  BSYNC.RECONVERGENT B0 ;  /* 0x0000000000007941 */ /* 0x000fea0003800200 */
.L_x_121:
        /* <DEDUP_REMOVED lines=16> */
.L_x_126:
[----:B------:R-:W-:Y:S05]  /*88a0*/  BSYNC B0 ;  /* 0x0000000000007941 */ /* 0x000fea0003800000 */
.L_x_125:
        /* <DEDUP_REMOVED lines=17> */
.L_x_124:
[----:B------:R-:W-:Y:S05]  /*89c0*/  BSYNC B1 ;  /* 0x0000000000017941 */ /* 0x000fea0003800000 */
.L_x_123:
        /* <DEDUP_REMOVED lines=21> */
.L_x_128:
[----:B------:R-:W-:Y:S01]  /*8b20*/  ISETP.NE.AND P0, PT, R97, RZ, PT ;  /* 0x000000ff6100720c */ /* 0x000fe20003f05270 */
[----:B------:R-:W-:Y:S05]  /*8b30*/  WARPSYNC.ALL ;  /* 0x0000000000007948 */ /* 0x000fea0003800000 */
[----:B------:R-:W-:Y:S01]  /*8b40*/  R2UR UR4, R39 ;  /* 0x00000000270472ca */ /* 0x000fe200000e0000 */
[----:B------:R-:W2:Y:S01]  /*8b50*/  S2UR UR6, SR_CgaCtaId ;  /* 0x00000000000679c3 */ /* 0x000ea20000008800 */
[-C--:B------:R-:W-:Y:S01]  /*8b60*/  F2FP.F16.E5M2.UNPACK_B R42, R72.reuse ;  /* 0x00000048ff2a723e */ /* 0x080fe200020004ff */
[----:B------:R-:W-:Y:S01]  /*8b70*/  BSSY.RECONVERGENT B0, `(.L_x_129) ;  /* 0x000009b000007945 */ /* 0x000fe20003800200 */
[----:B------:R-:W-:Y:S02]  /*8b80*/  F2FP.F16.E5M2.UNPACK_B R72, R72.H1 ;  /* 0x00000048ff48723e */ /* 0x000fe400030004ff */
[-C--:B------:R-:W-:Y:S01]  /*8b90*/  F2FP.F16.E5M2.UNPACK_B R46, R73.reuse ;  /* 0x00000049ff2e723e */ /* 0x080fe200020004ff */
[--C-:B------:R-:W-:Y:S01]  /*8ba0*/  HADD2.F32 R40, -RZ, R42.reuse.H0_H0 ;  /* 0x2000002aff287230 */ /* 0x100fe20000004100 */
[----:B------:R-:W-:Y:S01]  /*8bb0*/  F2FP.F16.E5M2.UNPACK_B R73, R73.H1 ;  /* 0x00000049ff49723e */ /* 0x000fe200030004ff */
[----:B------:R-:W-:Y:S01]  /*8bc0*/  HADD2.F32 R42, -RZ, R42.H1_H1 ;  /* 0x3000002aff2a7230 */ /* 0x000fe20000004100 */
[-C--:B------:R-:W-:Y:S01]  /*8bd0*/  F2FP.F16.E5M2.UNPACK_B R50, R74.reuse ;  /* 0x0000004aff32723e */ /* 0x080fe200020004ff */
[----:B------:R-:W-:Y:S01]  /*8be0*/  HADD2.F32 R43, -RZ, R72.H0_H0 ;  /* 0x20000048ff2b7230 */ /* 0x000fe20000004100 */
[----:B------:R-:W-:Y:S01]  /*8bf0*/  F2FP.F16.E5M2.UNPACK_B R74, R74.H1 ;  /* 0x0000004aff4a723e */ /* 0x000fe200030004ff */
[----:B------:R-:W-:Y:S01]  /*8c00*/  LDTM.16dp32bit_t0_t15.x32 R4, tmem[UR4+0xc0] ;  /* 0x0000c004000479ee */ /* 0x000fe20008a80000 */
[----:B------:R-:W3:Y:S01]  /*8c10*/  LDTM.16dp32bit_t16_t31.x32 R4, tmem[UR4+0xe0] ;  /* 0x0000e004000479ee */ /* 0x000ee20008aa0000 */
[----:B------:R-:W-:Y:S01]  /*8c20*/  NOP ;  /* 0x0000000000007918 */ /* 0x000fe20000000000 */
[--C-:B------:R-:W-:Y:S01]  /*8c30*/  HADD2.F32 R45, -RZ, R46.reuse.H0_H0 ;  /* 0x2000002eff2d7230 */ /* 0x100fe20000004100 */
[----:B------:R-:W-:Y:S01]  /*8c40*/  R2UR UR5, R71 ;  /* 0x00000000470572ca */ /* 0x000fe200000e0000 */
[----:B------:R-:W-:Y:S01]  /*8c50*/  HADD2.F32 R46, -RZ, R46.H1_H1 ;  /* 0x3000002eff2e7230 */ /* 0x000fe20000004100 */
[----:B------:R-:W-:Y:S01]  /*8c60*/  F2FP.F16.E5M2.UNPACK_B R54, R75 ;  /* 0x0000004bff36723e */ /* 0x000fe200020004ff */
        /* <DEDUP_REMOVED lines=10> */
[----:B------:R-:W-:Y:S01]  /*8d10*/  UIADD3 UR4, UPT, UPT, UR5, 0xd0, URZ ;  /* 0x000000d005047890 */ /* 0x000fe2000fffe0ff */
[----:B------:R-:W-:Y:S01]  /*8d20*/  HADD2.F32 R59, -RZ, R58.H1_H1 ;  /* 0x3000003aff3b7230 */ /* 0x000fe20000004100 */
[----:B------:R-:W-:Y:S01]  /*8d30*/  F2FP.F16.E5M2.UNPACK_B R76, R76.H1 ;  /* 0x0000004cff4c723e */ /* 0x000fe200030004ff */
[--C-:B------:R-:W-:Y:S01]  /*8d40*/  HADD2.F32 R60, -RZ, R62.reuse.H0_H0 ;  /* 0x2000003eff3c7230 */ /* 0x100fe20000004100 */
[----:B------:R-:W-:Y:S01]  /*8d50*/  F2FP.F16.E5M2.UNPACK_B R77, R77.H1 ;  /* 0x0000004dff4d723e */ /* 0x000fe200030004ff */
[----:B------:R-:W-:Y:S01]  /*8d60*/  HADD2.F32 R63, -RZ, R62.H1_H1 ;  /* 0x3000003eff3f7230 */ /* 0x000fe20000004100 */
[----:B------:R-:W-:Y:S01]  /*8d70*/  F2FP.F16.E5M2.UNPACK_B R78, R78.H1 ;  /* 0x0000004eff4e723e */ /* 0x000fe200030004ff */
[--C-:B------:R-:W-:Y:S01]  /*8d80*/  HADD2.F32 R64, -RZ, R66.reuse.H0_H0 ;  /* 0x20000042ff407230 */ /* 0x100fe20000004100 */
[----:B--2---:R-:W-:Y:S01]  /*8d90*/  UPRMT UR4, UR6, 0x654, UR4 ;  /* 0x0000065406047896 */ /* 0x004fe20008000004 */
        /* <DEDUP_REMOVED lines=8> */
[----:B------:R-:W-:Y:S01]  /*8e20*/  SYNCS.ARRIVE.TRANS64.RED.A1T0 RZ, [UR4], RZ ;  /* 0x000000ffffff79a7 */ /* 0x000fe20008100404 */
[C---:B------:R-:W-:Y:S01]  /*8e30*/  FMUL R16, R38.reuse, R16 ;  /* 0x0000001026107220 */ /* 0x040fe20000400000 */
[C---:B------:R-:W-:Y:S01]  /*8e40*/  FMUL R17, R38.reuse, R17 ;  /* 0x0000001126117220 */ /* 0x040fe20000400000 */
[C---:B------:R-:W-:Y:S01]  /*8e50*/  FMUL R0, R38.reuse, R20 ;  /* 0x0000001426007220 */ /* 0x040fe20000400000 */
[C---:B------:R-:W-:Y:S01]  /*8e60*/  FMUL R2, R38.reuse, R21 ;  /* 0x0000001526027220 */ /* 0x040fe20000400000 */
[C---:B------:R-:W-:Y:S01]  /*8e70*/  FMUL R20, R38.reuse, R25 ;  /* 0x0000001926147220 */ /* 0x040fe20000400000 */
[----:B------:R-:W-:Y:S02]  /*8e80*/  HADD2.F32 R67, -RZ, R66.H1_H1 ;  /* 0x30000042ff437230 */ /* 0x000fe40000004100 */
[C---:B------:R-:W-:Y:S01]  /*8e90*/  FMUL R6, R38.reuse, R6 ;  /* 0x0000000626067220 */ /* 0x040fe20000400000 */
[----:B------:R-:W-:Y:S02]  /*8ea0*/  HADD2.F32 R44, -RZ, R72.H1_H1 ;  /* 0x30000048ff2c7230 */ /* 0x000fe40000004100 */
[C---:B------:R-:W-:Y:S01]  /*8eb0*/  FMUL R7, R38.reuse, R7 ;  /* 0x0000000726077220 */ /* 0x040fe20000400000 */
[--C-:B------:R-:W-:Y:S02]  /*8ec0*/  HADD2.F32 R47, -RZ, R73.reuse.H0_H0 ;  /* 0x20000049ff2f7230 */ /* 0x100fe40000004100 */
[C---:B------:R-:W-:Y:S01]  /*8ed0*/  FFMA R6, R41.reuse, R43, R6 ;  /* 0x0000002b29067223 */ /* 0x040fe20000000006 */
[--C-:B------:R-:W-:Y:S02]  /*8ee0*/  HADD2.F32 R40, -RZ, R68.reuse.H0_H0 ;  /* 0x20000044ff287230 */ /* 0x100fe40000004100 */
[C---:B------:R-:W-:Y:S01]  /*8ef0*/  FFMA R7, R41.reuse, R44, R7 ;  /* 0x0000002c29077223 */ /* 0x040fe20000000007 */
[C---:B------:R-:W-:Y:S01]  /*8f00*/  FFMA R8, R41.reuse, R45, R8 ;  /* 0x0000002d29087223 */ /* 0x040fe20000000008 */
[----:B------:R-:W-:Y:S01]  /*8f10*/  FFMA R9, R41, R46, R9 ;  /* 0x0000002e29097223 */ /* 0x000fe20000000009 */
[----:B------:R-:W-:Y:S02]  /*8f20*/  HADD2.F32 R43, -RZ, R68.H1_H1 ;  /* 0x30000044ff2b7230 */ /* 0x000fe40000004100 */
[C---:B------:R-:W-:Y:S01]  /*8f30*/  FMUL R10, R38.reuse, R10 ;  /* 0x0000000a260a7220 */ /* 0x040fe20000400000 */
[----:B------:R-:W-:Y:S01]  /*8f40*/  HADD2.F32 R48, -RZ, R73.H1_H1 ;  /* 0x30000049ff307230 */ /* 0x000fe20000004100 */
[----:B------:R-:W-:Y:S01]  /*8f50*/  F2FP.SATFINITE.E5M2.F32.PACK_AB_MERGE_C R100, R7, R6, RZ ;  /* 0x000000060764723e */ /* 0x000fe200048060ff */
[C---:B------:R-:W-:Y:S01]  /*8f60*/  FMUL R7, R38.reuse, R24 ;  /* 0x0000001826077220 */ /* 0x040fe20000400000 */
[----:B------:R-:W-:Y:S01]  /*8f70*/  FFMA R10, R41, R47, R10 ;  /* 0x0000002f290a7223 */ /* 0x000fe2000000000a */
[C---:B------:R-:W-:Y:S01]  /*8f80*/  FMUL R24, R38.reuse, R29 ;  /* 0x0000001d26187220 */ /* 0x040fe20000400000 */
[----:B------:R-:W-:Y:S01]  /*8f90*/  F2FP.SATFINITE.E5M2.F32.PACK_AB_MERGE_C R100, R5, R4, R100 ;  /* 0x000000040564723e */ /* 0x000fe20004806064 */
[C---:B------:R-:W-:Y:S01]  /*8fa0*/  FMUL R11, R38.reuse, R11 ;  /* 0x0000000b260b7220 */ /* 0x040fe20000400000 */
[--C-:B------:R-:W-:Y:S02]  /*8fb0*/  HADD2.F32 R51, -RZ, R74.reuse.H0_H0 ;  /* 0x2000004aff337230 */ /* 0x100fe40000004100 */
[C---:B------:R-:W-:Y:S01]  /*8fc0*/  FMUL R14, R38.reuse, R14 ;  /* 0x0000000e260e7220 */ /* 0x040fe20000400000 */
[----:B------:R-:W-:Y:S02]  /*8fd0*/  HADD2.F32 R52, -RZ, R74.H1_H1 ;  /* 0x3000004aff347230 */ /* 0x000fe40000004100 */
[C---:B------:R-:W-:Y:S01]  /*8fe0*/  FFMA R11, R41.reuse, R48, R11 ;  /* 0x00000030290b7223 */ /* 0x040fe2000000000b */
[C---:B------:R-:W-:Y:S01]  /*8ff0*/  FFMA R12, R41.reuse, R49, R12 ;  /* 0x00000031290c7223 */ /* 0x040fe2000000000c */
[C---:B------:R-:W-:Y:S01]  /*9000*/  FFMA R13, R41.reuse, R50, R13 ;  /* 0x00000032290d7223 */ /* 0x040fe2000000000d */
[----:B------:R-:W-:Y:S01]  /*9010*/  FFMA R14, R41, R51, R14 ;  /* 0x00000033290e7223 */ /* 0x000fe2000000000e */
[C---:B------:R-:W-:Y:S01]  /*9020*/  FMUL R15, R38.reuse, R15 ;  /* 0x0000000f260f7220 */ /* 0x040fe20000400000 */
[--C-:B------:R-:W-:Y:S01]  /*9030*/  HADD2.F32 R55, -RZ, R75.reuse.H0_H0 ;  /* 0x2000004bff377230 */ /* 0x100fe20000004100 */
[----:B------:R-:W-:Y:S01]  /*9040*/  F2FP.SATFINITE.E5M2.F32.PACK_AB_MERGE_C R101, R11, R10, RZ ;  /* 0x0000000a0b65723e */ /* 0x000fe200048060ff */
[----:B------:R-:W-:Y:S02]  /*9050*/  HADD2.F32 R56, -RZ, R75.H1_H1 ;  /* 0x3000004bff387230 */ /* 0x000fe40000004100 */
[C---:B------:R-:W-:Y:S01]  /*9060*/  FFMA R15, R41.reuse, R52, R15 ;  /* 0x00000034290f7223 */ /* 0x040fe2000000000f */
[----:B------:R-:W-:Y:S01]  /*9070*/  FFMA R16, R41, R53, R16 ;  /* 0x0000003529107223 */ /* 0x000fe20000000010 */
[----:B------:R-:W-:Y:S01]  /*9080*/  F2FP.SATFINITE.E5M2.F32.PACK_AB_MERGE_C R101, R9, R8, R101 ;  /* 0x000000080965723e */ /* 0x000fe20004806065 */
[----:B------:R-:W-:Y:S01]  /*9090*/  FFMA R17, R41, R54, R17 ;  /* 0x0000003629117223 */ /* 0x000fe20000000011 */
[C---:B------:R-:W-:Y:S01]  /*90a0*/  FMUL R18, R38.reuse, R18 ;  /* 0x0000001226127220 */ /* 0x040fe20000400000 */
[----:B------:R-:W-:Y:S01]  /*90b0*/  F2FP.SATFINITE.E5M2.F32.PACK_AB_MERGE_C R102, R15, R14, RZ ;  /* 0x0000000e0f66723e */ /* 0x000fe200048060ff */
[C---:B------:R-:W-:Y:S01]  /*90c0*/  FMUL R19, R38.reuse, R19 ;  /* 0x0000001326137220 */ /* 0x040fe20000400000 */
[--C-:B------:R-:W-:Y:S02]  /*90d0*/  HADD2.F32 R58, -RZ, R76.reuse.H0_H0 ;  /* 0x2000004cff3a7230 */ /* 0x100fe40000004100 */
[----:B------:R-:W-:Y:S01]  /*90e0*/  FFMA R18, R41, R55, R18 ;  /* 0x0000003729127223 */ /* 0x000fe20000000012 */
[----:B------:R-:W-:Y:S01]  /*90f0*/  F2FP.SATFINITE.E5M2.F32.PACK_AB_MERGE_C R102, R13, R12, R102 ;  /* 0x0000000c0d66723e */ /* 0x000fe20004806066 */
[C---:B------:R-:W-:Y:S01]  /*9100*/  FFMA R19, R41.reuse, R56, R19 ;  /* 0x0000003829137223 */ /* 0x040fe20000000013 */
[----:B------:R-:W-:Y:S02]  /*9110*/  HADD2.F32 R61, -RZ, R76.H1_H1 ;  /* 0x3000004cff3d7230 */ /* 0x000fe40000004100 */
[C---:B------:R-:W-:Y:S01]  /*9120*/  FMUL R3, R38.reuse, R22 ;  /* 0x0000001626037220 */ /* 0x040fe20000400000 */
        /* <DEDUP_REMOVED lines=10> */
[C---:B------:R-:W-:Y:S01]  /*91d0*/  FMUL R23, R38.reuse, R28 ;  /* 0x0000001c26177220 */ /* 0x040fe20000400000 */
[----:B------:R-:W-:Y:S01]  /*91e0*/  F2FP.F16.E5M2.UNPACK_B R79, R79.H1 ;  /* 0x0000004fff4f723e */ /* 0x000fe200030004ff */
        /* <DEDUP_REMOVED lines=9> */
[C---:B------:R-:W-:Y:S01]  /*9280*/  FFMA R24, R41.reuse, R67, R24 ;  /* 0x0000004329187223 */ /* 0x040fe20000000018 */
[C---:B------:R-:W-:Y:S01]  /*9290*/  FMUL R28, R38.reuse, R33 ;  /* 0x00000021261c7220 */ /* 0x040fe20000400000 */
[--C-:B------:R-:W-:Y:S02]  /*92a0*/  HADD2.F32 R42, -RZ, R79.reuse.H0_H0 ;  /* 0x2000004fff2a7230 */ /* 0x100fe40000004100 */
[C---:B------:R-:W-:Y:S01]  /*92b0*/  FFMA R25, R41.reuse, R66, R25 ;  /* 0x0000004229197223 */ /* 0x040fe20000000019 */
[----:B------:R-:W-:Y:S02]  /*92c0*/  HADD2.F32 R71, -RZ, R79.H1_H1 ;  /* 0x3000004fff477230 */ /* 0x000fe40000004100 */
[C---:B------:R-:W-:Y:S01]  /*92d0*/  FMUL R29, R38.reuse, R34 ;  /* 0x00000022261d7220 */ /* 0x040fe20000400000 */
        /* <DEDUP_REMOVED lines=9> */
[----:B-1----:R-:W-:Y:S01]  /*9370*/  F2FP.SATFINITE.E5M2.F32.PACK_AB_MERGE_C R105, R22, R21, RZ ;  /* 0x000000151669723e */ /* 0x002fe200048060ff */
[----:B------:R1:W-:Y:S01]  /*9380*/  STS.128 [R84+UR44+0x5200], R100 ;  /* 0x0052006454007988 */ /* 0x0003e20008000c2c */
[----:B------:R-:W-:Y:S02]  /*9390*/  F2FP.SATFINITE.E5M2.F32.PACK_AB_MERGE_C R64, R26, R25, RZ ;  /* 0x000000191a40723e */ /* 0x000fe400048060ff */
[----:B------:R-:W-:Y:S02]  /*93a0*/  F2FP.SATFINITE.E5M2.F32.PACK_AB_MERGE_C R67, R30, R29, RZ ;  /* 0x0000001d1e43723e */ /* 0x000fe400048060ff */
[----:B------:R-:W-:Y:S02]  /*93b0*/  F2FP.SATFINITE.E5M2.F32.PACK_AB_MERGE_C R104, R2, R0, R3 ;  /* 0x000000000268723e */ /* 0x000fe40004806003 */
[----:B------:R-:W-:Y:S02]  /*93c0*/  F2FP.SATFINITE.E5M2.F32.PACK_AB_MERGE_C R105, R20, R7, R105 ;  /* 0x000000071469723e */ /* 0x000fe40004806069 */
[----:B------:R-:W-:Y:S02]  /*93d0*/  F2FP.SATFINITE.E5M2.F32.PACK_AB_MERGE_C R106, R24, R23, R64 ;  /* 0x00000017186a723e */ /* 0x000fe40004806040 */
[----:B------:R-:W-:Y:S02]  /*93e0*/  F2FP.SATFINITE.E5M2.F32.PACK_AB_MERGE_C R107, R28, R27, R67 ;  /* 0x0000001b1c6b723e */ /* 0x000fe40004806043 */
[----:B------:R-:W-:Y:S03]  /*93f0*/  IADD3 R36, PT, PT, R36, 0x1, RZ ;  /* 0x0000000124247810 */ /* 0x000fe60007ffe0ff */
        /* <DEDUP_REMOVED lines=18> */
.L_x_130:
[----:B------:R-:W-:Y:S05]  /*9520*/  BSYNC.RECONVERGENT B0 ;  /* 0x0000000000007941 */ /* 0x000fea0003800200 */
.L_x_129:
[----:B------:R-:W-:Y:S01]  /*9530*/  R2UR UR4, R87 ;  /* 0x00000000570472ca */ /* 0x000fe200000e0000 */
[----:B------:R-:W-:Y:S01]  /*9540*/  BAR.SYNC.DEFER_BLOCKING 0x1, 0x80 ;  /* 0x0042000000007b1d */ /* 0x000fe20000010000 */
[C---:B------:R-:W-:Y:S01]  /*9550*/  ISETP.NE.AND P0, PT, R89.reuse, 0x2, PT ;  /* 0x000000025900780c */ /* 0x040fe20003f05270 */
[----:B------:R-:W-:Y:S01]  /*9560*/  UISETP.NE.AND UP0, UPT, UR45, URZ, UPT ;  /* 0x000000ff2d00728c */ /* 0x000fe2000bf05270 */
[----:B------:R-:W-:Y:S01]  /*9570*/  ISETP.NE.AND P1, PT, R36, 0x4, PT ;  /* 0x000000042400780c */ /* 0x000fe20003f25270 */
[----:B------:R-:W-:Y:S01]  /*9580*/  UIADD3 UR31, UPT, UPT, UR37, UR59, URZ ;  /* 0x0000003b251f7290 */ /* 0x000fe2000fffe0ff */
[----:B------:R-:W-:Y:S02]  /*9590*/  SEL R5, RZ, 0x1, P0 ;  /* 0x00000001ff057807 */ /* 0x000fe40000000000 */
[----:B------:R-:W-:Y:S02]  /*95a0*/  SEL R3, RZ, 0x1, P1 ;  /* 0x00000001ff037807 */ /* 0x000fe40000800000 */
[----:B------:R-:W-:Y:S02]  /*95b0*/  LOP3.LUT R92, R92, R5, RZ, 0x3c, !PT ;  /* 0x000000055c5c7212 */ /* 0x000fe400078e3cff */
[----:B------:R-:W-:Y:S01]  /*95c0*/  LOP3.LUT R94, R94, R3, RZ, 0x3c, !PT ;  /* 0x000000035e5e7212 */ /* 0x000fe200078e3cff */
[----:B------:R-:W-:Y:S01]  /*95d0*/  UIADD3 UR30, UPT, UPT, UR38, UR4, URZ ;  /* 0x00000004261e7290 */ /* 0x000fe2000fffe0ff */
[----:B------:R-:W-:Y:S02]  /*95e0*/  SEL R89, R89, RZ, P0 ;  /* 0x000000ff59597207 */ /* 0x000fe40000000000 */
[----:B------:R-:W-:Y:S01]  /*95f0*/  SEL R36, R36, RZ, P1 ;  /* 0x000000ff24247207 */ /* 0x000fe20000800000 */
[----:B------:R-:W-:Y:S01]  /*9600*/  UMOV UR36, UR58 ;  /* 0x0000003a00247c82 */ /* 0x000fe20008000000 */
[----:B------:R-:W-:Y:S07]  /*9610*/  BRA.U UP0, `(.L_x_131) ;  /* 0xffffffb900e07547 */ /* 0x000fee000b83ffff */
[----:B------:R-:W-:Y:S05]  /*9620*/  EXIT ;  /* 0x000000000000794d */ /* 0x000fea0003800000 */
.L_x_24:
[----:B-1----:R1:W3:Y:S02]  /*9630*/  SYNCS.PHASECHK.TRANS64.TRYWAIT P0, [R0+URZ+0x100], R3 ;  /* 0x00010003000075a7 */ /* 0x0022e400080011ff */
[----:B---3--:R-:W-:Y:S05]  /*9640*/  @!P0 NANOSLEEP.SYNCS 0x989680 ;  /* 0x009896800000895d */ /* 0x008fea0003900000 */
[----:B------:R-:W3:Y:S02]  /*9650*/  @!P0 SYNCS.PHASECHK.TRANS64 P0, [R0+URZ+0x100], R3 ;  /* 0x00010003000085a7 */ /* 0x000ee400080010ff */
[----:B---3--:R-:W-:Y:S05]  /*9660*/  @!P0 BRA `(.L_x_24) ;  /* 0xfffffffc00f08947 */ /* 0x008fea000383ffff */
[----:B------:R-:W-:Y:S05]  /*9670*/  BRA `(.L_x_132) ;  /* 0xffffff8000887947 */ /* 0x000fea000383ffff */
.L_x_27:
[----:B-1----:R-:W-:-:S07]  /*9680*/  MOV R0, UR33 ;  /* 0x0000002100007c02 */ /* 0x002fce0008000f00 */
.L_x_133:
[----:B-1----:R1:W3:Y:S02]  /*9690*/  SYNCS.PHASECHK.TRANS64.TRYWAIT P0, [R0+URZ+0x20], R3 ;  /* 0x00002003000075a7 */ /* 0x0022e400080011ff */
[----:B---3--:R-:W-:Y:S05]  /*96a0*/  @!P0 NANOSLEEP.SYNCS 0x989680 ;  /* 0x009896800000895d */ /* 0x008fea0003900000 */
[----:B------:R-:W3:Y:S02]  /*96b0*/  @!P0 SYNCS.PHASECHK.TRANS64 P0, [R0+URZ+0x20], R3 ;  /* 0x00002003000085a7 */ /* 0x000ee400080010ff */
[----:B---3--:R-:W-:Y:S05]  /*96c0*/  @!P0 BRA `(.L_x_133) ;  /* 0xfffffffc00f08947 */ /* 0x008fea000383ffff */
[----:B------:R-:W-:Y:S05]  /*96d0*/  BRA `(.L_x_26) ;  /* 0xffffff8000c87947 */ /* 0x000fea000383ffff */
.L_x_34:
[----:B-1----:R-:W-:-:S07]  /*96e0*/  MOV R0, UR9 ;  /* 0x0000000900007c02 */ /* 0x002fce0008000f00 */
.L_x_134:
[----:B-1----:R1:W3:Y:S02]  /*96f0*/  SYNCS.PHASECHK.TRANS64.TRYWAIT P0, [R0+URZ+0x20], R3 ;  /* 0x00002003000075a7 */ /* 0x0022e400080011ff */
[----:B---3--:R-:W-:Y:S05]  /*9700*/  @!P0 NANOSLEEP.SYNCS 0x989680 ;  /* 0x009896800000895d */ /* 0x008fea0003900000 */
[----:B------:R-:W3:Y:S02]  /*9710*/  @!P0 SYNCS.PHASECHK.TRANS64 P0, [R0+URZ+0x20], R3 ;  /* 0x00002003000085a7 */ /* 0x000ee400080010ff */
[----:B---3--:R-:W-:Y:S05]  /*9720*/  @!P0 BRA `(.L_x_134) ;  /* 0xfffffffc00f08947 */ /* 0x008fea000383ffff */
[----:B------:R-:W-:Y:S05]  /*9730*/  BRA `(.L_x_33) ;  /* 0xffffff8400847947 */ /* 0x000fea000383ffff */
.L_x_39:
[----:B-1----:R1:W3:Y:S02]  /*9740*/  SYNCS.PHASECHK.TRANS64.TRYWAIT P0, [R3+URZ+0x90], R0 ;  /* 0x00009000030075a7 */ /* 0x0022e400080011ff */
[----:B---3--:R-:W-:Y:S05]  /*9750*/  @!P0 NANOSLEEP.SYNCS 0x989680 ;  /* 0x009896800000895d */ /* 0x008fea0003900000 */
[----:B------:R-:W3:Y:S02]  /*9760*/  @!P0 SYNCS.PHASECHK.TRANS64 P0, [R3+URZ+0x90], R0 ;  /* 0x00009000030085a7 */ /* 0x000ee400080010ff */
[----:B---3--:R-:W-:Y:S05]  /*9770*/  @!P0 BRA `(.L_x_39) ;  /* 0xfffffffc00f08947 */ /* 0x008fea000383ffff */
[----:B------:R-:W-:Y:S05]  /*9780*/  BRA `(.L_x_135) ;  /* 0xffffff8800247947 */ /* 0x000fea000383ffff */
.L_x_43:
[----:B-1----:R-:W-:-:S07]  /*9790*/  MOV R0, UR4 ;  /* 0x0000000400007c02 */ /* 0x002fce0008000f00 */
.L_x_136:
[----:B-1----:R1:W3:Y:S02]  /*97a0*/  SYNCS.PHASECHK.TRANS64.TRYWAIT P0, [R0+URZ], R3 ;  /* 0x00000003000075a7 */ /* 0x0022e400080011ff */
[----:B---3--:R-:W-:Y:S05]  /*97b0*/  @!P0 NANOSLEEP.SYNCS 0x989680 ;  /* 0x009896800000895d */ /* 0x008fea0003900000 */
[----:B------:R-:W3:Y:S02]  /*97c0*/  @!P0 SYNCS.PHASECHK.TRANS64 P0, [R0+URZ], R3 ;  /* 0x00000003000085a7 */ /* 0x000ee400080010ff */
[----:B---3--:R-:W-:Y:S05]  /*97d0*/  @!P0 BRA `(.L_x_136) ;  /* 0xfffffffc00f08947 */ /* 0x008fea000383ffff */
[----:B------:R-:W-:Y:S05]  /*97e0*/  BRA `(.L_x_137) ;  /* 0xffffff8c00cc7947 */ /* 0x000fea000383ffff */
.L_x_44:
[----:B------:R-:W-:-:S07]  /*97f0*/  MOV R0, UR5 ;  /* 0x0000000500007c02 */ /* 0x000fce0008000f00 */
.L_x_138:
[----:B-1----:R1:W3:Y:S02]  /*9800*/  SYNCS.PHASECHK.TRANS64.TRYWAIT P0, [R0+URZ], R3 ;  /* 0x00000003000075a7 */ /* 0x0022e400080011ff */
[----:B---3--:R-:W-:Y:S05]  /*9810*/  @!P0 NANOSLEEP.SYNCS 0x989680 ;  /* 0x009896800000895d */ /* 0x008fea0003900000 */
[----:B------:R-:W3:Y:S02]  /*9820*/  @!P0 SYNCS.PHASECHK.TRANS64 P0, [R0+URZ], R3 ;  /* 0x00000003000085a7 */ /* 0x000ee400080010ff */
[----:B---3--:R-:W-:Y:S05]  /*9830*/  @!P0 BRA `(.L_x_138) ;  /* 0xfffffffc00f08947 */ /* 0x008fea000383ffff */
[----:B------:R-:W-:Y:S05]  /*9840*/  BRA `(.L_x_139) ;  /* 0xffffff8c00d87947 */ /* 0x000fea000383ffff */
.L_x_45:
[----:B------:R-:W-:-:S07]  /*9850*/  MOV R0, UR5 ;  /* 0x0000000500007c02 */ /* 0x000fce0008000f00 */
.L_x_140:
[----:B-1----:R1:W3:Y:S02]  /*9860*/  SYNCS.PHASECHK.TRANS64.TRYWAIT P0, [R0+URZ], R3 ;  /* 0x00000003000075a7 */ /* 0x0022e400080011ff */
[----:B---3--:R-:W-:Y:S05]  /*9870*/  @!P0 NANOSLEEP.SYNCS 0x989680 ;  /* 0x009896800000895d */ /* 0x008fea0003900000 */
[----:B------:R-:W3:Y:S02]  /*9880*/  @!P0 SYNCS.PHASECHK.TRANS64 P0, [R0+URZ], R3 ;  /* 0x00000003000085a7 */ /* 0x000ee400080010ff */
[----:B---3--:R-:W-:Y:S05]  /*9890*/  @!P0 BRA `(.L_x_140) ;  /* 0xfffffffc00f08947 */ /* 0x008fea000383ffff */
[----:B------:R-:W-:Y:S05]  /*98a0*/  BRA `(.L_x_141) ;  /* 0xffffff8c00e47947 */ /* 0x000fea000383ffff */
.L_x_48:
[----:B--2---:R2:W3:Y:S02]  /*98b0*/  SYNCS.PHASECHK.TRANS64.TRYWAIT P0, [R2+URZ+0xf0], R5 ;  /* 0x0000f005020075a7 */ /* 0x0044e400080011ff */
[----:B---3--:R-:W-:Y:S05]  /*98c0*/  @!P0 NANOSLEEP.SYNCS 0x989680 ;  /* 0x009896800000895d */ /* 0x008fea0003900000 */
[----:B------:R-:W3:Y:S02]  /*98d0*/  @!P0 SYNCS.PHASECHK.TRANS64 P0, [R2+URZ+0xf0], R5 ;  /* 0x0000f005020085a7 */ /* 0x000ee400080010ff */
[----:B---3--:R-:W-:Y:S05]  /*98e0*/  @!P0 BRA `(.L_x_48) ;  /* 0xfffffffc00f08947 */ /* 0x008fea000383ffff */
[----:B------:R-:W-:Y:S05]  /*98f0*/  BRA `(.L_x_142) ;  /* 0xffffff9000487947 */ /* 0x000fea000383ffff */
.L_x_49:
[----:B------:R-:W-:-:S07]  /*9900*/  MOV R2, UR4 ;  /* 0x0000000400027c02 */ /* 0x000fce0008000f00 */
.L_x_143:
[----:B--2---:R2:W3:Y:S02]  /*9910*/  SYNCS.PHASECHK.TRANS64.TRYWAIT P0, [R2+URZ+0xa0], R5 ;  /* 0x0000a005020075a7 */ /* 0x0044e400080011ff */
[----:B---3--:R-:W-:Y:S05]  /*9920*/  @!P0 NANOSLEEP.SYNCS 0x989680 ;  /* 0x009896800000895d */ /* 0x008fea0003900000 */
[----:B------:R-:W3:Y:S02]  /*9930*/  @!P0 SYNCS.PHASECHK.TRANS64 P0, [R2+URZ+0xa0], R5 ;  /* 0x0000a005020085a7 */ /* 0x000ee400080010ff */
[----:B---3--:R-:W-:Y:S05]  /*9940*/  @!P0 BRA `(.L_x_143) ;  /* 0xfffffffc00f08947 */ /* 0x008fea000383ffff */
[----:B------:R-:W-:Y:S05]  /*9950*/  BRA `(.L_x_144) ;  /* 0xffffff9000587947 */ /* 0x000fea000383ffff */
.L_x_50:
[----:B--2---:R2:W3:Y:S02]  /*9960*/  SYNCS.PHASECHK.TRANS64.TRYWAIT P1, [R2+URZ+0x90], R5 ;  /* 0x00009005020075a7 */ /* 0x0044e400080211ff */
[----:B---3--:R-:W-:Y:S05]  /*9970*/  @!P1 NANOSLEEP.SYNCS 0x989680 ;  /* 0x009896800000995d */ /* 0x008fea0003900000 */
[----:B------:R-:W3:Y:S02]  /*9980*/  @!P1 SYNCS.PHASECHK.TRANS64 P1, [R2+URZ+0x90], R5 ;  /* 0x00009005020095a7 */ /* 0x000ee400080210ff */
[----:B---3--:R-:W-:Y:S05]  /*9990*/  @!P1 BRA `(.L_x_50) ;  /* 0xfffffffc00f09947 */ /* 0x008fea000383ffff */
[----:B------:R-:W-:Y:S05]  /*99a0*/  BRA `(.L_x_145) ;  /* 0xffffff9000887947 */ /* 0x000fea000383ffff */
.L_x_53:
[----:B------:R-:W-:-:S07]  /*99b0*/  MOV R0, UR4 ;  /* 0x0000000400007c02 */ /* 0x000fce0008000f00 */
.L_x_146:
[----:B--2---:R2:W3:Y:S02]  /*99c0*/  SYNCS.PHASECHK.TRANS64.TRYWAIT P0, [R0+URZ+0xa0], R3 ;  /* 0x0000a003000075a7 */ /* 0x0044e400080011ff */
[----:B---3--:R-:W-:Y:S05]  /*99d0*/  @!P0 NANOSLEEP.SYNCS 0x989680 ;  /* 0x009896800000895d */ /* 0x008fea0003900000 */
[----:B------:R-:W3:Y:S02]  /*99e0*/  @!P0 SYNCS.PHASECHK.TRANS64 P0, [R0+URZ+0xa0], R3 ;  /* 0x0000a003000085a7 */ /* 0x000ee400080010ff */
[----:B---3--:R-:W-:Y:S05]  /*99f0*/  @!P0 BRA `(.L_x_146) ;  /* 0xfffffffc00f08947 */ /* 0x008fea000383ffff */
[----:B------:R-:W-:Y:S05]  /*9a00*/  BRA `(.L_x_52) ;  /* 0xffffff9000dc7947 */ /* 0x000fea000383ffff */
.L_x_60:
[----:B-1----:R1:W2:Y:S02]  /*9a10*/  SYNCS.PHASECHK.TRANS64.TRYWAIT P1, [R0+URZ+0x90], R5 ;  /* 0x00009005000075a7 */ /* 0x0022a400080211ff */
[----:B--2---:R-:W-:Y:S05]  /*9a20*/  @!P1 NANOSLEEP.SYNCS 0x989680 ;  /* 0x009896800000995d */ /* 0x004fea0003900000 */
[----:B------:R-:W2:Y:S02]  /*9a30*/  @!P1 SYNCS.PHASECHK.TRANS64 P1, [R0+URZ+0x90], R5 ;  /* 0x00009005000095a7 */ /* 0x000ea400080210ff */
[----:B--2---:R-:W-:Y:S05]  /*9a40*/  @!P1 BRA `(.L_x_60) ;  /* 0xfffffffc00f09947 */ /* 0x004fea000383ffff */
[----:B------:R-:W-:Y:S05]  /*9a50*/  BRA `(.L_x_147) ;  /* 0xffffff98003c7947 */ /* 0x000fea000383ffff */
.L_x_61:
[----:B------:R-:W-:-:S07]  /*9a60*/  MOV R3, UR19 ;  /* 0x0000001300037c02 */ /* 0x000fce0008000f00 */
.L_x_148:
[----:B-1----:R1:W2:Y:S02]  /*9a70*/  SYNCS.PHASECHK.TRANS64.TRYWAIT P0, [R3+URZ+0xd0], R0 ;  /* 0x0000d000030075a7 */ /* 0x0022a400080011ff */
[----:B--2---:R-:W-:Y:S05]  /*9a80*/  @!P0 NANOSLEEP.SYNCS 0x989680 ;  /* 0x009896800000895d */ /* 0x004fea0003900000 */
[----:B------:R-:W2:Y:S02]  /*9a90*/  @!P0 SYNCS.PHASECHK.TRANS64 P0, [R3+URZ+0xd0], R0 ;  /* 0x0000d000030085a7 */ /* 0x000ea400080010ff */
[----:B--2---:R-:W-:Y:S05]  /*9aa0*/  @!P0 BRA `(.L_x_148) ;  /* 0xfffffffc00f08947 */ /* 0x004fea000383ffff */
[----:B------:R-:W-:Y:S05]  /*9ab0*/  BRA `(.L_x_149) ;  /* 0xffffff9800707947 */ /* 0x000fea000383ffff */
.L_x_64:
[----:B------:R-:W-:Y:S07]  /*9ac0*/  MOV R0, UR6 ;  /* 0x0000000600007c02 */ /* 0x000fee0008000f00 */
.L_x_150:
[----:B-1----:R1:W2:Y:S02]  /*9ad0*/  SYNCS.PHASECHK.TRANS64.TRYWAIT P0, [R0+URZ], R3 ;  /* 0x00000003000075a7 */ /* 0x0022a400080011ff */
[----:B--2---:R-:W-:Y:S05]  /*9ae0*/  @!P0 NANOSLEEP.SYNCS 0x989680 ;  /* 0x009896800000895d */ /* 0x004fea0003900000 */
[----:B------:R-:W2:Y:S02]  /*9af0*/  @!P0 SYNCS.PHASECHK.TRANS64 P0, [R0+URZ], R3 ;  /* 0x00000003000085a7 */ /* 0x000ea400080010ff */
[----:B--2---:R-:W-:Y:S05]  /*9b00*/  @!P0 BRA `(.L_x_150) ;  /* 0xfffffffc00f08947 */ /* 0x004fea000383ffff */
[----:B------:R-:W-:Y:S05]  /*9b10*/  BRA `(.L_x_63) ;  /* 0xffffff9800a87947 */ /* 0x000fea000383ffff */
.L_x_67:
[----:B------:R-:W-:-:S07]  /*9b20*/  MOV R0, UR4 ;  /* 0x0000000400007c02 */ /* 0x000fce0008000f00 */
.L_x_151:
[----:B--2---:R2:W4:Y:S02]  /*9b30*/  SYNCS.PHASECHK.TRANS64.TRYWAIT P0, [R0+URZ], R3 ;  /* 0x00000003000075a7 */ /* 0x00452400080011ff */
[----:B----4-:R-:W-:Y:S05]  /*9b40*/  @!P0 NANOSLEEP.SYNCS 0x989680 ;  /* 0x009896800000895d */ /* 0x010fea0003900000 */
[----:B------:R-:W4:Y:S02]  /*9b50*/  @!P0 SYNCS.PHASECHK.TRANS64 P0, [R0+URZ], R3 ;  /* 0x00000003000085a7 */ /* 0x000f2400080010ff */
[----:B----4-:R-:W-:Y:S05]  /*9b60*/  @!P0 BRA `(.L_x_151) ;  /* 0xfffffffc00f08947 */ /* 0x010fea000383ffff */
[----:B------:R-:W-:Y:S05]  /*9b70*/  BRA `(.L_x_152) ;  /* 0xffffff9c00487947 */ /* 0x000fea000383ffff */
.L_x_68:
[----:B------:R-:W-:-:S07]  /*9b80*/  MOV R0, UR5 ;  /* 0x0000000500007c02 */ /* 0x000fce0008000f00 */
.L_x_153:
[----:B-1----:R1:W2:Y:S02]  /*9b90*/  SYNCS.PHASECHK.TRANS64.TRYWAIT P0, [R0+URZ], R3 ;  /* 0x00000003000075a7 */ /* 0x0022a400080011ff */
[----:B--2---:R-:W-:Y:S05]  /*9ba0*/  @!P0 NANOSLEEP.SYNCS 0x989680 ;  /* 0x009896800000895d */ /* 0x004fea0003900000 */
[----:B------:R-:W2:Y:S02]  /*9bb0*/  @!P0 SYNCS.PHASECHK.TRANS64 P0, [R0+URZ], R3 ;  /* 0x00000003000085a7 */ /* 0x000ea400080010ff */
[----:B--2---:R-:W-:Y:S05]  /*9bc0*/  @!P0 BRA `(.L_x_153) ;  /* 0xfffffffc00f08947 */ /* 0x004fea000383ffff */
[----:B------:R-:W-:Y:S05]  /*9bd0*/  BRA `(.L_x_154) ;  /* 0xffffff9c00547947 */ /* 0x000fea000383ffff */
.L_x_69:
[----:B------:R-:W-:-:S07]  /*9be0*/  MOV R0, UR5 ;  /* 0x0000000500007c02 */ /* 0x000fce0008000f00 */
.L_x_155:
[----:B-1----:R1:W2:Y:S02]  /*9bf0*/  SYNCS.PHASECHK.TRANS64.TRYWAIT P0, [R0+URZ], R3 ;  /* 0x00000003000075a7 */ /* 0x0022a400080011ff */
[----:B--2---:R-:W-:Y:S05]  /*9c00*/  @!P0 NANOSLEEP.SYNCS 0x989680 ;  /* 0x009896800000895d */ /* 0x004fea0003900000 */
[----:B------:R-:W2:Y:S02]  /*9c10*/  @!P0 SYNCS.PHASECHK.TRANS64 P0, [R0+URZ], R3 ;  /* 0x00000003000085a7 */ /* 0x000ea400080010ff */
[----:B--2---:R-:W-:Y:S05]  /*9c20*/  @!P0 BRA `(.L_x_155) ;  /* 0xfffffffc00f08947 */ /* 0x004fea000383ffff */
[----:B------:R-:W-:Y:S05]  /*9c30*/  BRA `(.L_x_156) ;  /* 0xffffff9c00607947 */ /* 0x000fea000383ffff */
.L_x_70:
[----:B------:R-:W-:-:S07]  /*9c40*/  MOV R0, UR4 ;  /* 0x0000000400007c02 */ /* 0x000fce0008000f00 */
.L_x_157:
[----:B-1----:R1:W2:Y:S02]  /*9c50*/  SYNCS.PHASECHK.TRANS64.TRYWAIT P0, [R0+URZ], R3 ;  /* 0x00000003000075a7 */ /* 0x0022a400080011ff */
[----:B--2---:R-:W-:Y:S05]  /*9c60*/  @!P0 NANOSLEEP.SYNCS 0x989680 ;  /* 0x009896800000895d */ /* 0x004fea0003900000 */
[----:B------:R-:W2:Y:S02]  /*9c70*/  @!P0 SYNCS.PHASECHK.TRANS64 P0, [R0+URZ], R3 ;  /* 0x00000003000085a7 */ /* 0x000ea400080010ff */
[----:B--2---:R-:W-:Y:S05]  /*9c80*/  @!P0 BRA `(.L_x_157) ;  /* 0xfffffffc00f08947 */ /* 0x004fea000383ffff */
[----:B------:R-:W-:Y:S05]  /*9c90*/  BRA `(.L_x_158) ;  /* 0xffffff9c006c7947 */ /* 0x000fea000383ffff */
.L_x_75:
[----:B-1----:R1:W2:Y:S02]  /*9ca0*/  SYNCS.PHASECHK.TRANS64.TRYWAIT P0, [R8+URZ+0x90], R5 ;  /* 0x00009005080075a7 */ /* 0x0022a400080011ff */
[----:B--2---:R-:W-:Y:S05]  /*9cb0*/  @!P0 NANOSLEEP.SYNCS 0x989680 ;  /* 0x009896800000895d */ /* 0x004fea0003900000 */
[----:B------:R-:W2:Y:S02]  /*9cc0*/  @!P0 SYNCS.PHASECHK.TRANS64 P0, [R8+URZ+0x90], R5 ;  /* 0x00009005080085a7 */ /* 0x000ea400080010ff */
[----:B--2---:R-:W-:Y:S05]  /*9cd0*/  @!P0 BRA `(.L_x_75) ;  /* 0xfffffffc00f08947 */ /* 0x004fea000383ffff */
[----:B------:R-:W-:Y:S05]  /*9ce0*/  BRA `(.L_x_159) ;  /* 0xffffffa000b07947 */ /* 0x000fea000383ffff */
.L_x_78:
[----:B------:R-:W-:Y:S07]  /*9cf0*/  MOV R0, UR21 ;  /* 0x0000001500007c02 */ /* 0x000fee0008000f00 */
.L_x_160:
[----:B-1----:R1:W2:Y:S02]  /*9d00*/  SYNCS.PHASECHK.TRANS64.TRYWAIT P1, [R0+URZ+0x88], R5 ;  /* 0x00008805000075a7 */ /* 0x0022a400080211ff */
[----:B--2---:R-:W-:Y:S05]  /*9d10*/  @!P1 NANOSLEEP.SYNCS 0x989680 ;  /* 0x009896800000995d */ /* 0x004fea0003900000 */
[----:B------:R-:W2:Y:S02]  /*9d20*/  @!P1 SYNCS.PHASECHK.TRANS64 P1, [R0+URZ+0x88], R5 ;  /* 0x00008805000095a7 */ /* 0x000ea400080210ff */
[----:B--2---:R-:W-:Y:S05]  /*9d30*/  @!P1 BRA `(.L_x_160) ;  /* 0xfffffffc00f09947 */ /* 0x004fea000383ffff */
[----:B------:R-:W-:Y:S05]  /*9d40*/  BRA `(.L_x_77) ;  /* 0xffffffa8002c7947 */ /* 0x000fea000383ffff */
.L_x_81:
[----:B-1----:R-:W-:Y:S07]  /*9d50*/  MOV R5, UR21 ;  /* 0x0000001500057c02 */ /* 0x002fee0008000f00 */
.L_x_161:
[----:B-1----:R1:W2:Y:S02]  /*9d60*/  SYNCS.PHASECHK.TRANS64.TRYWAIT P0, [R5+URZ+0x60], R4 ;  /* 0x00006004050075a7 */ /* 0x0022a400080011ff */
[----:B--2---:R-:W-:Y:S05]  /*9d70*/  @!P0 NANOSLEEP.SYNCS 0x989680 ;  /* 0x009896800000895d */ /* 0x004fea0003900000 */
[----:B------:R-:W2:Y:S02]  /*9d80*/  @!P0 SYNCS.PHASECHK.TRANS64 P0, [R5+URZ+0x60], R4 ;  /* 0x00006004050085a7 */ /* 0x000ea400080010ff */
[----:B--2---:R-:W-:Y:S05]  /*9d90*/  @!P0 BRA `(.L_x_161) ;  /* 0xfffffffc00f08947 */ /* 0x004fea000383ffff */
[----:B------:R-:W-:Y:S05]  /*9da0*/  BRA `(.L_x_162) ;  /* 0xffffffa800847947 */ /* 0x000fea000383ffff */
.L_x_82:
[----:B------:R-:W-:Y:S07]  /*9db0*/  MOV R5, UR21 ;  /* 0x0000001500057c02 */ /* 0x000fee0008000f00 */
.L_x_163:
[----:B-1----:R1:W2:Y:S02]  /*9dc0*/  SYNCS.PHASECHK.TRANS64.TRYWAIT P0, [R5+URZ+0x68], R4 ;  /* 0x00006804050075a7 */ /* 0x0022a400080011ff */
[----:B--2---:R-:W-:Y:S05]  /*9dd0*/  @!P0 NANOSLEEP.SYNCS 0x989680 ;  /* 0x009896800000895d */ /* 0x004fea0003900000 */
[----:B------:R-:W2:Y:S02]  /*9de0*/  @!P0 SYNCS.PHASECHK.TRANS64 P0, [R5+URZ+0x68], R4 ;  /* 0x00006804050085a7 */ /* 0x000ea400080010ff */
[----:B--2---:R-:W-:Y:S05]  /*9df0*/  @!P0 BRA `(.L_x_163) ;  /* 0xfffffffc00f08947 */ /* 0x004fea000383ffff */
[----:B------:R-:W-:Y:S05]  /*9e00*/  BRA `(.L_x_164) ;  /* 0xffffffa800bc7947 */ /* 0x000fea000383ffff */
.L_x_83:
[----:B-1----:R-:W-:Y:S07]  /*9e10*/  MOV R5, UR21 ;  /* 0x0000001500057c02 */ /* 0x002fee0008000f00 */
.L_x_165:
[----:B-1----:R1:W2:Y:S02]  /*9e20*/  SYNCS.PHASECHK.TRANS64.TRYWAIT P0, [R5+URZ+0x70], R4 ;  /* 0x00007004050075a7 */ /* 0x0022a400080011ff */
[----:B--2---:R-:W-:Y:S05]  /*9e30*/  @!P0 NANOSLEEP.SYNCS 0x989680 ;  /* 0x009896800000895d */ /* 0x004fea0003900000 */
[----:B------:R-:W2:Y:S02]  /*9e40*/  @!P0 SYNCS.PHASECHK.TRANS64 P0, [R5+URZ+0x70], R4 ;  /* 0x00007004050085a7 */ /* 0x000ea400080010ff */
[----:B--2---:R-:W-:Y:S05]  /*9e50*/  @!P0 BRA `(.L_x_165) ;  /* 0xfffffffc00f08947 */ /* 0x004fea000383ffff */
[----:B------:R-:W-:Y:S05]  /*9e60*/  BRA `(.L_x_166) ;  /* 0xffffffac00007947 */ /* 0x000fea000383ffff */
.L_x_84:
[----:B-1----:R-:W-:Y:S07]  /*9e70*/  MOV R5, UR21 ;  /* 0x0000001500057c02 */ /* 0x002fee0008000f00 */
.L_x_167:
[----:B-1----:R1:W2:Y:S02]  /*9e80*/  SYNCS.PHASECHK.TRANS64.TRYWAIT P0, [R5+URZ+0x78], R4 ;  /* 0x00007804050075a7 */ /* 0x0022a400080011ff */
[----:B--2---:R-:W-:Y:S05]  /*9e90*/  @!P0 NANOSLEEP.SYNCS 0x989680 ;  /* 0x009896800000895d */ /* 0x004fea0003900000 */
[----:B------:R-:W2:Y:S02]  /*9ea0*/  @!P0 SYNCS.PHASECHK.TRANS64 P0, [R5+URZ+0x78], R4 ;  /* 0x00007804050085a7 */ /* 0x000ea400080010ff */
[----:B--2---:R-:W-:Y:S05]  /*9eb0*/  @!P0 BRA `(.L_x_167) ;  /* 0xfffffffc00f08947 */ /* 0x004fea000383ffff */
[----:B------:R-:W-:Y:S05]  /*9ec0*/  BRA `(.L_x_168) ;  /* 0xffffffac00487947 */ /* 0x000fea000383ffff */
.L_x_86:
[----:B------:R-:W-:-:S07]  /*9ed0*/  MOV R0, UR21 ;  /* 0x0000001500007c02 */ /* 0x000fce0008000f00 */
.L_x_169:
[----:B-1----:R1:W2:Y:S02]  /*9ee0*/  SYNCS.PHASECHK.TRANS64.TRYWAIT P0, [R0+URZ+0x60], R3 ;  /* 0x00006003000075a7 */ /* 0x0022a400080011ff */
[----:B--2---:R-:W-:Y:S05]  /*9ef0*/  @!P0 NANOSLEEP.SYNCS 0x989680 ;  /* 0x009896800000895d */ /* 0x004fea0003900000 */
[----:B------:R-:W2:Y:S02]  /*9f00*/  @!P0 SYNCS.PHASECHK.TRANS64 P0, [R0+URZ+0x60], R3 ;  /* 0x00006003000085a7 */ /* 0x000ea400080010ff */
[----:B--2---:R-:W-:Y:S05]  /*9f10*/  @!P0 BRA `(.L_x_169) ;  /* 0xfffffffc00f08947 */ /* 0x004fea000383ffff */
[----:B------:R-:W-:Y:S05]  /*9f20*/  BRA `(.L_x_170) ;  /* 0xffffffac00bc7947 */ /* 0x000fea000383ffff */
.L_x_87:
[----:B-1----:R-:W-:-:S07]  /*9f30*/  MOV R0, UR21 ;  /* 0x0000001500007c02 */ /* 0x002fce0008000f00 */
.L_x_171:
[----:B-1----:R1:W2:Y:S02]  /*9f40*/  SYNCS.PHASECHK.TRANS64.TRYWAIT P0, [R0+URZ+0x68], R3 ;  /* 0x00006803000075a7 */ /* 0x0022a400080011ff */
[----:B--2---:R-:W-:Y:S05]  /*9f50*/  @!P0 NANOSLEEP.SYNCS 0x989680 ;  /* 0x009896800000895d */ /* 0x004fea0003900000 */
[----:B------:R-:W2:Y:S02]  /*9f60*/  @!P0 SYNCS.PHASECHK.TRANS64 P0, [R0+URZ+0x68], R3 ;  /* 0x00006803000085a7 */ /* 0x000ea400080010ff */
[----:B--2---:R-:W-:Y:S05]  /*9f70*/  @!P0 BRA `(.L_x_171) ;  /* 0xfffffffc00f08947 */ /* 0x004fea000383ffff */
[----:B------:R-:W-:Y:S05]  /*9f80*/  BRA `(.L_x_172) ;  /* 0xffffffac00ac7947 */ /* 0x000fea000383ffff */
.L_x_88:
[----:B-1----:R-:W-:-:S07]  /*9f90*/  MOV R0, UR21 ;  /* 0x0000001500007c02 */ /* 0x002fce0008000f00 */
.L_x_173:
[----:B-1----:R1:W2:Y:S02]  /*9fa0*/  SYNCS.PHASECHK.TRANS64.TRYWAIT P0, [R0+URZ+0x70], R3 ;  /* 0x00007003000075a7 */ /* 0x0022a400080011ff */
[----:B--2---:R-:W-:Y:S05]  /*9fb0*/  @!P0 NANOSLEEP.SYNCS 0x989680 ;  /* 0x009896800000895d */ /* 0x004fea0003900000 */
[----:B------:R-:W2:Y:S02]  /*9fc0*/  @!P0 SYNCS.PHASECHK.TRANS64 P0, [R0+URZ+0x70], R3 ;  /* 0x00007003000085a7 */ /* 0x000ea400080010ff */
[----:B--2---:R-:W-:Y:S05]  /*9fd0*/  @!P0 BRA `(.L_x_173) ;  /* 0xfffffffc00f08947 */ /* 0x004fea000383ffff */
[----:B------:R-:W-:Y:S05]  /*9fe0*/  BRA `(.L_x_174) ;  /* 0xffffffac009c7947 */ /* 0x000fea000383ffff */
.L_x_90:
[----:B-1----:R1:W2:Y:S02]  /*9ff0*/  SYNCS.PHASECHK.TRANS64.TRYWAIT P0, [R3+URZ+0x90], R0 ;  /* 0x00009000030075a7 */ /* 0x0022a400080011ff */
[----:B--2---:R-:W-:Y:S05]  /*a000*/  @!P0 NANOSLEEP.SYNCS 0x989680 ;  /* 0x009896800000895d */ /* 0x004fea0003900000 */
[----:B------:R-:W2:Y:S02]  /*a010*/  @!P0 SYNCS.PHASECHK.TRANS64 P0, [R3+URZ+0x90], R0 ;  /* 0x00009000030085a7 */ /* 0x000ea400080010ff */
[----:B--2---:R-:W-:Y:S05]  /*a020*/  @!P0 BRA `(.L_x_90) ;  /* 0xfffffffc00f08947 */ /* 0x004fea000383ffff */
[----:B------:R-:W-:Y:S05]  /*a030*/  BRA `(.L_x_175) ;  /* 0xffffffb0006c7947 */ /* 0x000fea000383ffff */
.L_x_101:
[----:B--2---:R2:W1:Y:S02]  /*a040*/  SYNCS.PHASECHK.TRANS64.TRYWAIT P1, [R2+URZ+0x40], R3 ;  /* 0x00004003020075a7 */ /* 0x00446400080211ff */
[----:B-1----:R-:W-:Y:S05]  /*a050*/  @!P1 NANOSLEEP.SYNCS 0x989680 ;  /* 0x009896800000995d */ /* 0x002fea0003900000 */
[----:B------:R-:W1:Y:S02]  /*a060*/  @!P1 SYNCS.PHASECHK.TRANS64 P1, [R2+URZ+0x40], R3 ;  /* 0x00004003020095a7 */ /* 0x000e6400080210ff */
[----:B-1----:R-:W-:Y:S05]  /*a070*/  @!P1 BRA `(.L_x_101) ;  /* 0xfffffffc00f09947 */ /* 0x002fea000383ffff */
[----:B------:R-:W-:Y:S05]  /*a080*/  BRA `(.L_x_100) ;  /* 0xffffffbc00e47947 */ /* 0x000fea000383ffff */
.L_x_103:
[----:B--2---:R2:W4:Y:S02]  /*a090*/  SYNCS.PHASECHK.TRANS64.TRYWAIT P0, [R71+URZ+0xb0], R4 ;  /* 0x0000b004470075a7 */ /* 0x00452400080011ff */
[----:B----4-:R-:W-:Y:S05]  /*a0a0*/  @!P0 NANOSLEEP.SYNCS 0x989680 ;  /* 0x009896800000895d */ /* 0x010fea0003900000 */
[----:B------:R-:W4:Y:S02]  /*a0b0*/  @!P0 SYNCS.PHASECHK.TRANS64 P0, [R71+URZ+0xb0], R4 ;  /* 0x0000b004470085a7 */ /* 0x000f2400080010ff */
[----:B----4-:R-:W-:Y:S05]  /*a0c0*/  @!P0 BRA `(.L_x_103) ;  /* 0xfffffffc00f08947 */ /* 0x010fea000383ffff */
[----:B------:R-:W-:Y:S05]  /*a0d0*/  BRA `(.L_x_102) ;  /* 0xffffffc000347947 */ /* 0x000fea000383ffff */
.L_x_111:
[----:B---3--:R3:W4:Y:S02]  /*a0e0*/  SYNCS.PHASECHK.TRANS64.TRYWAIT P0, [R112+URZ+0x40], R3 ;  /* 0x00004003700075a7 */ /* 0x00872400080011ff */
[----:B----4-:R-:W-:Y:S05]  /*a0f0*/  @!P0 NANOSLEEP.SYNCS 0x989680 ;  /* 0x009896800000895d */ /* 0x010fea0003900000 */
[----:B------:R-:W4:Y:S02]  /*a100*/  @!P0 SYNCS.PHASECHK.TRANS64 P0, [R112+URZ+0x40], R3 ;  /* 0x00004003700085a7 */ /* 0x000f2400080010ff */
[----:B----4-:R-:W-:Y:S05]  /*a110*/  @!P0 BRA `(.L_x_111) ;  /* 0xfffffffc00f08947 */ /* 0x010fea000383ffff */
[----:B------:R-:W-:Y:S05]  /*a120*/  BRA `(.L_x_110) ;  /* 0xffffffcc00287947 */ /* 0x000fea000383ffff */
.L_x_119:
[----:B---3--:R3:W4:Y:S02]  /*a130*/  SYNCS.PHASECHK.TRANS64.TRYWAIT P0, [R112+URZ+0x40], R5 ;  /* 0x00004005700075a7 */ /* 0x00872400080011ff */
[----:B----4-:R-:W-:Y:S05]  /*a140*/  @!P0 NANOSLEEP.SYNCS 0x989680 ;  /* 0x009896800000895d */ /* 0x010fea0003900000 */
[----:B------:R-:W4:Y:S02]  /*a150*/  @!P0 SYNCS.PHASECHK.TRANS64 P0, [R112+URZ+0x40], R5 ;  /* 0x00004005700085a7 */ /* 0x000f2400080010ff */
[----:B----4-:R-:W-:Y:S05]  /*a160*/  @!P0 BRA `(.L_x_119) ;  /* 0xfffffffc00f08947 */ /* 0x010fea000383ffff */
[----:B------:R-:W-:Y:S05]  /*a170*/  BRA `(.L_x_118) ;  /* 0xffffffd800687947 */ /* 0x000fea000383ffff */
.L_x_127:
[----:B---3--:R3:W4:Y:S02]  /*a180*/  SYNCS.PHASECHK.TRANS64.TRYWAIT P0, [R102+URZ+0x40], R3 ;  /* 0x00004003660075a7 */ /* 0x00872400080011ff */
[----:B----4-:R-:W-:Y:S05]  /*a190*/  @!P0 NANOSLEEP.SYNCS 0x989680 ;  /* 0x009896800000895d */ /* 0x010fea0003900000 */
[----:B------:R-:W4:Y:S02]  /*a1a0*/  @!P0 SYNCS.PHASECHK.TRANS64 P0, [R102+URZ+0x40], R3 ;  /* 0x00004003660085a7 */ /* 0x000f2400080010ff */
[----:B----4-:R-:W-:Y:S05]  /*a1b0*/  @!P0 BRA `(.L_x_127) ;  /* 0xfffffffc00f08947 */ /* 0x010fea000383ffff */
[----:B------:R-:W-:Y:S05]  /*a1c0*/  BRA `(.L_x_126) ;  /* 0xffffffe400b47947 */ /* 0x000fea000383ffff */
        .weak           $__internal_0_$__cuda_sm10x_tcgen05_guardrail_trap_col_being_dealloced_not_returned_by_alloc
        .type           $__internal_0_$__cuda_sm10x_tcgen05_guardrail_trap_col_being_dealloced_not_returned_by_alloc,@function
        .size           $__internal_0_$__cuda_sm10x_tcgen05_guardrail_trap_col_being_dealloced_not_returned_by_alloc,($__internal_1_$__cuda_sm10x_tcgen05_guardrail_trap_phase_invalid_during_alloc - $__internal_0_$__cuda_sm10x_tcgen05_guardrail_trap_col_being_dealloced_not_returned_by_alloc)
$__internal_0_$__cuda_sm10x_tcgen05_guardrail_trap_col_being_dealloced_not_returned_by_alloc:
[----:B------:R-:W-:Y:S05]  /*a1d0*/  BPT.TRAP 0x1 ;  /* 0x000000040000795c */ /* 0x000fea0000300000 */
[----:B------:R-:W-:-:S04]  /*a1e0*/  HFMA2 R3, -RZ, RZ, 0, 0 ;  /* 0x00000000ff037431 */ /* 0x000fc800000001ff */
[----:B------:R-:W-:Y:S05]  /*a1f0*/  RET.REL.NODEC R2 `(_ZN7cutlass13device_kernelINS_4gemm6kernel13GemmUniversalIN4cute5tupleIJiiiiEEENS1_10collective13CollectiveMmaINS1_35MainloopSm100TmaUmmaWarpSpecializedILi4ELi2ELi4ENS5_IJNS4_1CILi2EEENSA_ILi1EEESC_EEEEENS5_IJNSA_ILi64EEENSA_ILi256EEENSA_ILi32EEEEEENS_12float_e5m2_tENS5_IJlSC_lEEESJ_SK_NS4_8TiledMMAINS4_8MMA_AtomIJNS4_10MMA_TraitsINS4_19SM100_MMA_F8F6F4_SSEJSJ_SJ_fSF_SG_NS4_17integral_constantINS4_4UMMA5MajorELSR_0EEESS_NSP_INSQ_7ScaleInELST_0EEESU_EEEEEENS4_6LayoutINS5_IJSC_SC_SC_EEENS5_IJNSA_ILi0EEESZ_SZ_EEEEENS5_IJNS4_10UnderscoreES12_S12_EEEEENS4_13SM90_TMA_LOADENS4_14ComposedLayoutINS4_7SwizzleILi1ELi4ELi3EEENS4_18smem_ptr_flag_bitsILi8EEENSX_INS5_IJNSA_ILi8EEESH_EEENS5_IJSH_SC_EEEEEEEvNS4_8identityENS4_23SM90_TMA_LOAD_MULTICASTES1F_vS1G_EENS_8epilogue10collective18CollectiveEpilogueINS1J_23Sm100TmaWarpSpecializedILi4ELi2ELi32ELb0ELb0EEEJSI_NS5_IJNSX_ISF_SC_EES1O_EEESJ_SK_SJ_SK_NS1J_6fusion15FusionCallbacksIS1N_NS1Q_17LinearCombinationISJ_fSJ_fLNS_15FloatRoundStyleE2EEESI_S1P_JEEENS4_5SM1004TMEM4LOAD26SM100_TMEM_LOAD_16dp32b32xES15_NS16_INS17_ILi2ELi4ELi3EEES1A_NSX_INS5_IJS1B_SF_EEENS5_IJSF_SC_EEEEEEENS4_39AutoVectorizingCopyWithAssumedAlignmentILi128EEENS4_14SM90_TMA_STOREES24_S26_S26_EEEvvEEEEvNT_6ParamsE) ;  /* 0xffffff5c02807950 */ /* 0x000fea0003c3ffff */
        .weak           $__internal_1_$__cuda_sm10x_tcgen05_guardrail_trap_phase_invalid_during_alloc
        .type           $__internal_1_$__cuda_sm10x_tcgen05_guardrail_trap_phase_invalid_during_alloc,@function
        .size           $__internal_1_$__cuda_sm10x_tcgen05_guardrail_trap_phase_invalid_during_alloc,($__internal_2_$__cuda_sm10x_tcgen05_guardrail_trap_unallocated_columns_being_dealloced - $__internal_1_$__cuda_sm10x_tcgen05_guardrail_trap_phase_invalid_during_alloc)
$__internal_1_$__cuda_sm10x_tcgen05_guardrail_trap_phase_invalid_during_alloc:
[----:B------:R-:W-:Y:S05]  /*a200*/  BPT.TRAP 0x1 ;  /* 0x000000040000795c */ /* 0x000fea0000300000 */
[----:B------:R-:W-:-:S04]  /*a210*/  MOV R5, 0x0 ;  /* 0x0000000000057802 */ /* 0x000fc80000000f00 */
[----:B------:R-:W-:Y:S05]  /*a220*/  RET.REL.NODEC R4 `(_ZN7cutlass13device_kernelINS_4gemm6kernel13GemmUniversalIN4cute5tupleIJiiiiEEENS1_10collective13CollectiveMmaINS1_35MainloopSm100TmaUmmaWarpSpecializedILi4ELi2ELi4ENS5_IJNS4_1CILi2EEENSA_ILi1EEESC_EEEEENS5_IJNSA_ILi64EEENSA_ILi256EEENSA_ILi32EEEEEENS_12float_e5m2_tENS5_IJlSC_lEEESJ_SK_NS4_8TiledMMAINS4_8MMA_AtomIJNS4_10MMA_TraitsINS4_19SM100_MMA_F8F6F4_SSEJSJ_SJ_fSF_SG_NS4_17integral_constantINS4_4UMMA5MajorELSR_0EEESS_NSP_INSQ_7ScaleInELST_0EEESU_EEEEEENS4_6LayoutINS5_IJSC_SC_SC_EEENS5_IJNSA_ILi0EEESZ_SZ_EEEEENS5_IJNS4_10UnderscoreES12_S12_EEEEENS4_13SM90_TMA_LOADENS4_14ComposedLayoutINS4_7SwizzleILi1ELi4ELi3EEENS4_18smem_ptr_flag_bitsILi8EEENSX_INS5_IJNSA_ILi8EEESH_EEENS5_IJSH_SC_EEEEEEEvNS4_8identityENS4_23SM90_TMA_LOAD_MULTICASTES1F_vS1G_EENS_8epilogue10collective18CollectiveEpilogueINS1J_23Sm100TmaWarpSpecializedILi4ELi2ELi32ELb0ELb0EEEJSI_NS5_IJNSX_ISF_SC_EES1O_EEESJ_SK_SJ_SK_NS1J_6fusion15FusionCallbacksIS1N_NS1Q_17LinearCombinationISJ_fSJ_fLNS_15FloatRoundStyleE2EEESI_S1P_JEEENS4_5SM1004TMEM4LOAD26SM100_TMEM_LOAD_16dp32b32xES15_NS16_INS17_ILi2ELi4ELi3EEES1A_NSX_INS5_IJS1B_SF_EEENS5_IJSF_SC_EEEEEEENS4_39AutoVectorizingCopyWithAssumedAlignmentILi128EEENS4_14SM90_TMA_STOREES24_S26_S26_EEEvvEEEEvNT_6ParamsE) ;  /* 0xffffff5c04747950 */ /* 0x000fea0003c3ffff */
        .weak           $__internal_2_$__cuda_sm10x_tcgen05_guardrail_trap_unallocated_columns_being_dealloced
        .type           $__internal_2_$__cuda_sm10x_tcgen05_guardrail_trap_unallocated_columns_being_dealloced,@function
        .size           $__internal_2_$__cuda_sm10x_tcgen05_guardrail_trap_unallocated_columns_being_dealloced,(.L_x_177 - $__internal_2_$__cuda_sm10x_tcgen05_guardrail_trap_unallocated_columns_being_dealloced)
$__internal_2_$__cuda_sm10x_tcgen05_guardrail_trap_unallocated_columns_being_dealloced:
[----:B------:R-:W-:Y:S05]  /*a230*/  BPT.TRAP 0x1 ;  /* 0x000000040000795c */ /* 0x000fea0000300000 */
[----:B------:R-:W-:-:S04]  /*a240*/  HFMA2 R3, -RZ, RZ, 0, 0 ;  /* 0x00000000ff037431 */ /* 0x000fc800000001ff */
[----:B------:R-:W-:Y:S05]  /*a250*/  RET.REL.NODEC R2 `(_ZN7cutlass13device_kernelINS_4gemm6kernel13GemmUniversalIN4cute5tupleIJiiiiEEENS1_10collective13CollectiveMmaINS1_35MainloopSm100TmaUmmaWarpSpecializedILi4ELi2ELi4ENS5_IJNS4_1CILi2EEENSA_ILi1EEESC_EEEEENS5_IJNSA_ILi64EEENSA_ILi256EEENSA_ILi32EEEEEENS_12float_e5m2_tENS5_IJlSC_lEEESJ_SK_NS4_8TiledMMAINS4_8MMA_AtomIJNS4_10MMA_TraitsINS4_19SM100_MMA_F8F6F4_SSEJSJ_SJ_fSF_SG_NS4_17integral_constantINS4_4UMMA5MajorELSR_0EEESS_NSP_INSQ_7ScaleInELST_0EEESU_EEEEEENS4_6LayoutINS5_IJSC_SC_SC_EEENS5_IJNSA_ILi0EEESZ_SZ_EEEEENS5_IJNS4_10UnderscoreES12_S12_EEEEENS4_13SM90_TMA_LOADENS4_14ComposedLayoutINS4_7SwizzleILi1ELi4ELi3EEENS4_18smem_ptr_flag_bitsILi8EEENSX_INS5_IJNSA_ILi8EEESH_EEENS5_IJSH_SC_EEEEEEEvNS4_8identityENS4_23SM90_TMA_LOAD_MULTICASTES1F_vS1G_EENS_8epilogue10collective18CollectiveEpilogueINS1J_23Sm100TmaWarpSpecializedILi4ELi2ELi32ELb0ELb0EEEJSI_NS5_IJNSX_ISF_SC_EES1O_EEESJ_SK_SJ_SK_NS1J_6fusion15FusionCallbacksIS1N_NS1Q_17LinearCombinationISJ_fSJ_fLNS_15FloatRoundStyleE2EEESI_S1P_JEEENS4_5SM1004TMEM4LOAD26SM100_TMEM_LOAD_16dp32b32xES15_NS16_INS17_ILi2ELi4ELi3EEES1A_NSX_INS5_IJS1B_SF_EEENS5_IJSF_SC_EEEEEEENS4_39AutoVectorizingCopyWithAssumedAlignmentILi128EEENS4_14SM90_TMA_STOREES24_S26_S26_EEEvvEEEEvNT_6ParamsE) ;  /* 0xffffff5c02687950 */ /* 0x000fea0003c3ffff */
.L_x_176:
[----:B------:R-:W-:-:S00]  /*a260*/  BRA `(.L_x_176) ;  /* 0xfffffffc00fc7947 */ /* 0x000fc0000383ffff */
[----:B------:R-:W-:-:S00]  /*a270*/  NOP ;  /* 0x0000000000007918 */ /* 0x000fc00000000000 */
        /* <DEDUP_REMOVED lines=8> */
.L_x_177:


//--------------------- .nv.global.init           --------------------------
	.section	.nv.global.init,"aw",@progbits
.nv.global.init:
	.type		$str$27,@object
	.size		$str$27,($str$28 - $str$27)
$str$27:
        /*0000*/ 	.byte	0x28, 0x61, 0x64, 0x64, 0x72, 0x65, 0x73, 0x73, 0x20, 0x26, 0x20, 0x6d, 0x61, 0x73, 0x6b, 0x29
        /*0010*/ 	.byte	0x20, 0x3d, 0x3d, 0x20, 0x30, 0x00
	.type		$str$28,@object
	.size		$str$28,($str$26 - $str$28)
$str$28:
        /*0016*/ 	.byte	0x2f, 0x74, 0x6d, 0x70, 0x2f, 0x63, 0x75, 0x74, 0x6c, 0x61, 0x73, 0x73, 0x5f, 0x73, 0x77, 0x65
        /*0026*/ 	.byte	0x65, 0x70, 0x5f, 0x73, 0x72, 0x63, 0x2f, 0x69, 0x6e, 0x63, 0x6c, 0x75, 0x64, 0x65, 0x2f, 0x63
        /*0036*/ 	.byte	0x75, 0x74, 0x65, 0x2f, 0x70, 0x6f, 0x69, 0x6e, 0x74, 0x65, 0x72, 0x5f, 0x66, 0x6c, 0x61, 0x67
        /*0046*/ 	.byte	0x67, 0x65, 0x64, 0x2e, 0x68, 0x70, 0x70, 0x00
	.type		$str$26,@object
	.size		$str$26,($str$25 - $str$26)
$str$26:
        /*004e*/ 	.byte	0x2f, 0x74, 0x6d, 0x70, 0x2f, 0x63, 0x75, 0x74, 0x6c, 0x61, 0x73, 0x73, 0x5f, 0x73, 0x77, 0x65
        /*005e*/ 	.byte	0x65, 0x70, 0x5f, 0x73, 0x72, 0x63, 0x2f, 0x69, 0x6e, 0x63, 0x6c, 0x75, 0x64, 0x65, 0x2f, 0x63
        /*006e*/ 	.byte	0x75, 0x74, 0x65, 0x2f, 0x61, 0x74, 0x6f, 0x6d, 0x2f, 0x63, 0x6f, 0x70, 0x79, 0x5f, 0x74, 0x72
        /*007e*/ 	.byte	0x61, 0x69, 0x74, 0x73, 0x5f, 0x73, 0x6d, 0x31, 0x30, 0x30, 0x2e, 0x68, 0x70, 0x70, 0x00
	.type		$str$25,@object
	.size		$str$25,(__unnamed_1 - $str$25)
$str$25:
        /*008d*/ 	.byte	0x28, 0x28, 0x75, 0x69, 0x6e, 0x74, 0x33, 0x32, 0x5f, 0x74, 0x28, 0x74, 0x68, 0x72, 0x65, 0x61
        /*009d*/ 	.byte	0x64, 0x49, 0x64, 0x78, 0x2e, 0x78, 0x29, 0x20, 0x2f, 0x20, 0x33, 0x32, 0x29, 0x20, 0x25, 0x20
        /*00ad*/ 	.byte	0x34, 0x29, 0x20, 0x3d, 0x3d, 0x20, 0x28, 0x28, 0x28, 0x74, 0x6d, 0x65, 0x6d, 0x5f, 0x61, 0x64
        /*00bd*/ 	.byte	0x64, 0x72, 0x20, 0x3e, 0x3e, 0x20, 0x31, 0x36, 0x29, 0x20, 0x2f, 0x20, 0x33, 0x32, 0x29, 0x20
        /*00cd*/ 	.byte	0x25, 0x20, 0x34, 0x29, 0x00
	.type		__unnamed_1,@object
	.size		__unnamed_1,(__unnamed_2 - __unnamed_1)
__unnamed_1:
        /*00d2*/ 	.byte	0x61, 0x75, 0x74, 0x6f, 0x20, 0x63, 0x75, 0x74, 0x65, 0x3a, 0x3a, 0x61, 0x73, 0x5f, 0x70, 0x6f
        /* <DEDUP_REMOVED lines=24> */
        /*0262*/ 	.byte	0x3c, 0x34, 0x30, 0x39, 0x36, 0x3e, 0x3e, 0x3e, 0x3e, 0x5d, 0x00
	.type		__unnamed_2,@object
	.size		__unnamed_2,(__unnamed_3 - __unnamed_2)
__unnamed_2:
        /* <DEDUP_REMOVED lines=26> */
	.type		__unnamed_3,@object
	.size		__unnamed_3,(.L_3 - __unnamed_3)
__unnamed_3:
        /* <DEDUP_REMOVED lines=40> */
        /*0688*/ 	.byte	0x74, 0x65, 0x3a, 0x3a, 0x43, 0x3c, 0x30, 0x3e, 0x3e, 0x3e, 0x3e, 0x5d, 0x00
.L_3:


//--------------------- .nv.shared._ZN7cutlass13device_kernelINS_4gemm6kernel13GemmUniversalIN4cute5tupleIJiiiiEEENS1_10collective13CollectiveMmaINS1_35MainloopSm100TmaUmmaWarpSpecializedILi4ELi2ELi4ENS5_IJNS4_1CILi2EEENSA_ILi1EEESC_EEEEENS5_IJNSA_ILi64EEENSA_ILi256EEENSA_ILi32EEEEEENS_12float_e5m2_tENS5_IJlSC_lEEESJ_SK_NS4_8TiledMMAINS4_8MMA_AtomIJNS4_10MMA_TraitsINS4_19SM100_MMA_F8F6F4_SSEJSJ_SJ_fSF_SG_NS4_17integral_constantINS4_4UMMA5MajorELSR_0EEESS_NSP_INSQ_7ScaleInELST_0EEESU_EEEEEENS4_6LayoutINS5_IJSC_SC_SC_EEENS5_IJNSA_ILi0EEESZ_SZ_EEEEENS5_IJNS4_10UnderscoreES12_S12_EEEEENS4_13SM90_TMA_LOADENS4_14ComposedLayoutINS4_7SwizzleILi1ELi4ELi3EEENS4_18smem_ptr_flag_bitsILi8EEENSX_INS5_IJNSA_ILi8EEESH_EEENS5_IJSH_SC_EEEEEEEvNS4_8identityENS4_23SM90_TMA_LOAD_MULTICASTES1F_vS1G_EENS_8epilogue10collective18CollectiveEpilogueINS1J_23Sm100TmaWarpSpecializedILi4ELi2ELi32ELb0ELb0EEEJSI_NS5_IJNSX_ISF_SC_EES1O_EEESJ_SK_SJ_SK_NS1J_6fusion15FusionCallbacksIS1N_NS1Q_17LinearCombinationISJ_fSJ_fLNS_15FloatRoundStyleE2EEESI_S1P_JEEENS4_5SM1004TMEM4LOAD26SM100_TMEM_LOAD_16dp32b32xES15_NS16_INS17_ILi2ELi4ELi3EEES1A_NSX_INS5_IJS1B_SF_EEENS5_IJSF_SC_EEEEEEENS4_39AutoVectorizingCopyWithAssumedAlignmentILi128EEENS4_14SM90_TMA_STOREES24_S26_S26_EEEvvEEEEvNT_6ParamsE --------------------------
	.section	.nv.shared._ZN7cutlass13device_kernelINS_4gemm6kernel13GemmUniversalIN4cute5tupleIJiiiiEEENS1_10collective13CollectiveMmaINS1_35MainloopSm100TmaUmmaWarpSpecializedILi4ELi2ELi4ENS5_IJNS4_1CILi2EEENSA_ILi1EEESC_EEEEENS5_IJNSA_ILi64EEENSA_ILi256EEENSA_ILi32EEEEEENS_12float_e5m2_tENS5_IJlSC_lEEESJ_SK_NS4_8TiledMMAINS4_8MMA_AtomIJNS4_10MMA_TraitsINS4_19SM100_MMA_F8F6F4_SSEJSJ_SJ_fSF_SG_NS4_17integral_constantINS4_4UMMA5MajorELSR_0EEESS_NSP_INSQ_7ScaleInELST_0EEESU_EEEEEENS4_6LayoutINS5_IJSC_SC_SC_EEENS5_IJNSA_ILi0EEESZ_SZ_EEEEENS5_IJNS4_10UnderscoreES12_S12_EEEEENS4_13SM90_TMA_LOADENS4_14ComposedLayoutINS4_7SwizzleILi1ELi4ELi3EEENS4_18smem_ptr_flag_bitsILi8EEENSX_INS5_IJNSA_ILi8EEESH_EEENS5_IJSH_SC_EEEEEEEvNS4_8identityENS4_23SM90_TMA_LOAD_MULTICASTES1F_vS1G_EENS_8epilogue10collective18CollectiveEpilogueINS1J_23Sm100TmaWarpSpecializedILi4ELi2ELi32ELb0ELb0EEEJSI_NS5_IJNSX_ISF_SC_EES1O_EEESJ_SK_SJ_SK_NS1J_6fusion15FusionCallbacksIS1N_NS1Q_17LinearCombinationISJ_fSJ_fLNS_15FloatRoundStyleE2EEESI_S1P_JEEENS4_5SM1004TMEM4LOAD26SM100_TMEM_LOAD_16dp32b32xES15_NS16_INS17_ILi2ELi4ELi3EEES1A_NSX_INS5_IJS1B_SF_EEENS5_IJSF_SC_EEEEEEENS4_39AutoVectorizingCopyWithAssumedAlignmentILi128EEENS4_14SM90_TMA_STOREES24_S26_S26_EEEvvEEEEvNT_6ParamsE,"aw",@nobits
	.sectionflags	@""
	.align	16
	.zero		1024


//--------------------- .nv.shared.reserved.0     --------------------------
	.section	.nv.shared.reserved.0,"aw",@nobits
	.weak		__nv_reservedSMEM_offset_0_alias
	.size		__nv_reservedSMEM_offset_0_alias, 0, 64
	.other		__nv_reservedSMEM_offset_0_alias,@"STO_CUDA_RESERVED_SHARED STV_DEFAULT"
__nv_reservedSMEM_offset_0_alias:
	.zero		0
.nv.shared.reserved.0:
	.zero		64
	.weak		__nv_reservedSMEM_tcgen05_partition
	.type		__nv_reservedSMEM_tcgen05_partition,@object
	.size		__nv_reservedSMEM_tcgen05_partition,(.L_0 - __nv_reservedSMEM_tcgen05_partition)
__nv_reservedSMEM_tcgen05_partition:
	.zero		32
.L_0:


//--------------------- .nv.global                --------------------------
	.section	.nv.global,"aw",@nobits
.nv.global:
	.type		_ZN40_INTERNAL_044a8745_4_k_cu_414829fd_104974cute1_E,@object
	.size		_ZN40_INTERNAL_044a8745_4_k_cu_414829fd_104974cute1_E,(_ZN40_INTERNAL_044a8745_4_k_cu_414829fd_104974cuda3std3__45__cpo6cbeginE - _ZN40_INTERNAL_044a8745_4_k_cu_414829fd_104974cute1_E)
_ZN40_INTERNAL_044a8745_4_k_cu_414829fd_104974cute1_E:
	.zero		1
	.type		_ZN40_INTERNAL_044a8745_4_k_cu_414829fd_104974cuda3std3__45__cpo6cbeginE,@object
	.size		_ZN40_INTERNAL_044a8745_4_k_cu_414829fd_104974cuda3std3__45__cpo6cbeginE,(_ZN40_INTERNAL_044a8745_4_k_cu_414829fd_104974cuda3std3__48in_placeE - _ZN40_INTERNAL_044a8745_4_k_cu_414829fd_104974cuda3std3__45__cpo6cbeginE)
_ZN40_INTERNAL_044a8745_4_k_cu_414829fd_104974cuda3std3__45__cpo6cbeginE:
	.zero		1
	.type		_ZN40_INTERNAL_044a8745_4_k_cu_414829fd_104974cuda3std3__48in_placeE,@object
	.size		_ZN40_INTERNAL_044a8745_4_k_cu_414829fd_104974cuda3std3__48in_placeE,(_ZN40_INTERNAL_044a8745_4_k_cu_414829fd_104974cuda3std6ranges3__45__cpo9iter_moveE - _ZN40_INTERNAL_044a8745_4_k_cu_414829fd_104974cuda3std3__48in_placeE)
_ZN40_INTERNAL_044a8745_4_k_cu_414829fd_104974cuda3std3__48in_placeE:
	.zero		1
	.type		_ZN40_INTERNAL_044a8745_4_k_cu_414829fd_104974cuda3std6ranges3__45__cpo9iter_moveE,@object
	.size		_ZN40_INTERNAL_044a8745_4_k_cu_414829fd_104974cuda3std6ranges3__45__cpo9iter_moveE,(_ZN40_INTERNAL_044a8745_4_k_cu_414829fd_104974cuda3std3__45__cpo5beginE - _ZN40_INTERNAL_044a8745_4_k_cu_414829fd_104974cuda3std6ranges3__45__cpo9iter_moveE)
_ZN40_INTERNAL_044a8745_4_k_cu_414829fd_104974cuda3std6ranges3__45__cpo9iter_moveE:
	.zero		1
	.type		_ZN40_INTERNAL_044a8745_4_k_cu_414829fd_104974cuda3std3__45__cpo5beginE,@object
	.size		_ZN40_INTERNAL_044a8745_4_k_cu_414829fd_104974cuda3std3__45__cpo5beginE,(_ZN40_INTERNAL_044a8745_4_k_cu_414829fd_104974cuda3std3__442_GLOBAL__N__044a8745_4_k_cu_414829fd_104976ignoreE - _ZN40_INTERNAL_044a8745_4_k_cu_414829fd_104974cuda3std3__45__cpo5beginE)
_ZN40_INTERNAL_044a8745_4_k_cu_414829fd_104974cuda3std3__45__cpo5beginE:
	.zero		1
	.type		_ZN40_INTERNAL_044a8745_4_k_cu_414829fd_104974cuda3std3__442_GLOBAL__N__044a8745_4_k_cu_414829fd_104976ignoreE,@object
	.size		_ZN40_INTERNAL_044a8745_4_k_cu_414829fd_104974cuda3std3__442_GLOBAL__N__044a8745_4_k_cu_414829fd_104976ignoreE,(_ZN40_INTERNAL_044a8745_4_k_cu_414829fd_104974cute7productE - _ZN40_INTERNAL_044a8745_4_k_cu_414829fd_104974cuda3std3__442_GLOBAL__N__044a8745_4_k_cu_414829fd_104976ignoreE)
_ZN40_INTERNAL_044a8745_4_k_cu_414829fd_104974cuda3std3__442_GLOBAL__N__044a8745_4_k_cu_414829fd_104976ignoreE:
	.zero		1
	.type		_ZN40_INTERNAL_044a8745_4_k_cu_414829fd_104974cute7productE,@object
	.size		_ZN40_INTERNAL_044a8745_4_k_cu_414829fd_104974cute7productE,(_ZN40_INTERNAL_044a8745_4_k_cu_414829fd_104974cuda3std3__45__cpo3endE - _ZN40_INTERNAL_044a8745_4_k_cu_414829fd_104974cute7productE)
_ZN40_INTERNAL_044a8745_4_k_cu_414829fd_104974cute7productE:
	.zero		1
	.type		_ZN40_INTERNAL_044a8745_4_k_cu_414829fd_104974cuda3std3__45__cpo3endE,@object
	.size		_ZN40_INTERNAL_044a8745_4_k_cu_414829fd_104974cuda3std3__45__cpo3endE,(_ZN40_INTERNAL_044a8745_4_k_cu_414829fd_104974cuda3std3__419piecewise_constructE - _ZN40_INTERNAL_044a8745_4_k_cu_414829fd_104974cuda3std3__45__cpo3endE)
_ZN40_INTERNAL_044a8745_4_k_cu_414829fd_104974cuda3std3__45__cpo3endE:
	.zero		1
	.type		_ZN40_INTERNAL_044a8745_4_k_cu_414829fd_104974cuda3std3__419piecewise_constructE,@object
	.size		_ZN40_INTERNAL_044a8745_4_k_cu_414829fd_104974cuda3std3__419piecewise_constructE,(_ZN40_INTERNAL_044a8745_4_k_cu_414829fd_104974cuda3std3__45__cpo4cendE - _ZN40_INTERNAL_044a8745_4_k_cu_414829fd_104974cuda3std3__419piecewise_constructE)
_ZN40_INTERNAL_044a8745_4_k_cu_414829fd_104974cuda3std3__419piecewise_constructE:
	.zero		1
	.type		_ZN40_INTERNAL_044a8745_4_k_cu_414829fd_104974cuda3std3__45__cpo4cendE,@object
	.size		_ZN40_INTERNAL_044a8745_4_k_cu_414829fd_104974cuda3std3__45__cpo4cendE,(_ZN40_INTERNAL_044a8745_4_k_cu_414829fd_104974cuda3std6ranges3__45__cpo4swapE - _ZN40_INTERNAL_044a8745_4_k_cu_414829fd_104974cuda3std3__45__cpo4cendE)
_ZN40_INTERNAL_044a8745_4_k_cu_414829fd_104974cuda3std3__45__cpo4cendE:
	.zero		1
	.type		_ZN40_INTERNAL_044a8745_4_k_cu_414829fd_104974cuda3std6ranges3__45__cpo4swapE,@object
	.size		_ZN40_INTERNAL_044a8745_4_k_cu_414829fd_104974cuda3std6ranges3__45__cpo4swapE,(.L_11 - _ZN40_INTERNAL_044a8745_4_k_cu_414829fd_104974cuda3std6ranges3__45__cpo4swapE)
_ZN40_INTERNAL_044a8745_4_k_cu_414829fd_104974cuda3std6ranges3__45__cpo4swapE:
	.zero		1
.L_11:


//--------------------- .nv.constant0._ZN7cutlass13device_kernelINS_4gemm6kernel13GemmUniversalIN4cute5tupleIJiiiiEEENS1_10collective13CollectiveMmaINS1_35MainloopSm100TmaUmmaWarpSpecializedILi4ELi2ELi4ENS5_IJNS4_1CILi2EEENSA_ILi1EEESC_EEEEENS5_IJNSA_ILi64EEENSA_ILi256EEENSA_ILi32EEEEEENS_12float_e5m2_tENS5_IJlSC_lEEESJ_SK_NS4_8TiledMMAINS4_8MMA_AtomIJNS4_10MMA_TraitsINS4_19SM100_MMA_F8F6F4_SSEJSJ_SJ_fSF_SG_NS4_17integral_constantINS4_4UMMA5MajorELSR_0EEESS_NSP_INSQ_7ScaleInELST_0EEESU_EEEEEENS4_6LayoutINS5_IJSC_SC_SC_EEENS5_IJNSA_ILi0EEESZ_SZ_EEEEENS5_IJNS4_10UnderscoreES12_S12_EEEEENS4_13SM90_TMA_LOADENS4_14ComposedLayoutINS4_7SwizzleILi1ELi4ELi3EEENS4_18smem_ptr_flag_bitsILi8EEENSX_INS5_IJNSA_ILi8EEESH_EEENS5_IJSH_SC_EEEEEEEvNS4_8identityENS4_23SM90_TMA_LOAD_MULTICASTES1F_vS1G_EENS_8epilogue10collective18CollectiveEpilogueINS1J_23Sm100TmaWarpSpecializedILi4ELi2ELi32ELb0ELb0EEEJSI_NS5_IJNSX_ISF_SC_EES1O_EEESJ_SK_SJ_SK_NS1J_6fusion15FusionCallbacksIS1N_NS1Q_17LinearCombinationISJ_fSJ_fLNS_15FloatRoundStyleE2EEESI_S1P_JEEENS4_5SM1004TMEM4LOAD26SM100_TMEM_LOAD_16dp32b32xES15_NS16_INS17_ILi2ELi4ELi3EEES1A_NSX_INS5_IJS1B_SF_EEENS5_IJSF_SC_EEEEEEENS4_39AutoVectorizingCopyWithAssumedAlignmentILi128EEENS4_14SM90_TMA_STOREES24_S26_S26_EEEvvEEEEvNT_6ParamsE --------------------------
	.section	.nv.constant0._ZN7cutlass13device_kernelINS_4gemm6kernel13GemmUniversalIN4cute5tupleIJiiiiEEENS1_10collective13CollectiveMmaINS1_35MainloopSm100TmaUmmaWarpSpecializedILi4ELi2ELi4ENS5_IJNS4_1CILi2EEENSA_ILi1EEESC_EEEEENS5_IJNSA_ILi64EEENSA_ILi256EEENSA_ILi32EEEEEENS_12float_e5m2_tENS5_IJlSC_lEEESJ_SK_NS4_8TiledMMAINS4_8MMA_AtomIJNS4_10MMA_TraitsINS4_19SM100_MMA_F8F6F4_SSEJSJ_SJ_fSF_SG_NS4_17integral_constantINS4_4UMMA5MajorELSR_0EEESS_NSP_INSQ_7ScaleInELST_0EEESU_EEEEEENS4_6LayoutINS5_IJSC_SC_SC_EEENS5_IJNSA_ILi0EEESZ_SZ_EEEEENS5_IJNS4_10UnderscoreES12_S12_EEEEENS4_13SM90_TMA_LOADENS4_14ComposedLayoutINS4_7SwizzleILi1ELi4ELi3EEENS4_18smem_ptr_flag_bitsILi8EEENSX_INS5_IJNSA_ILi8EEESH_EEENS5_IJSH_SC_EEEEEEEvNS4_8identityENS4_23SM90_TMA_LOAD_MULTICASTES1F_vS1G_EENS_8epilogue10collective18CollectiveEpilogueINS1J_23Sm100TmaWarpSpecializedILi4ELi2ELi32ELb0ELb0EEEJSI_NS5_IJNSX_ISF_SC_EES1O_EEESJ_SK_SJ_SK_NS1J_6fusion15FusionCallbacksIS1N_NS1Q_17LinearCombinationISJ_fSJ_fLNS_15FloatRoundStyleE2EEESI_S1P_JEEENS4_5SM1004TMEM4LOAD26SM100_TMEM_LOAD_16dp32b32xES15_NS16_INS17_ILi2ELi4ELi3EEES1A_NSX_INS5_IJS1B_SF_EEENS5_IJSF_SC_EEEEEEENS4_39AutoVectorizingCopyWithAssumedAlignmentILi128EEENS4_14SM90_TMA_STOREES24_S26_S26_EEEvvEEEEvNT_6ParamsE,"a",@progbits
	.sectionflags	@""
	.align	4
.nv.constant0._ZN7cutlass13device_kernelINS_4gemm6kernel13GemmUniversalIN4cute5tupleIJiiiiEEENS1_10collective13CollectiveMmaINS1_35MainloopSm100TmaUmmaWarpSpecializedILi4ELi2ELi4ENS5_IJNS4_1CILi2EEENSA_ILi1EEESC_EEEEENS5_IJNSA_ILi64EEENSA_ILi256EEENSA_ILi32EEEEEENS_12float_e5m2_tENS5_IJlSC_lEEESJ_SK_NS4_8TiledMMAINS4_8MMA_AtomIJNS4_10MMA_TraitsINS4_19SM100_MMA_F8F6F4_SSEJSJ_SJ_fSF_SG_NS4_17integral_constantINS4_4UMMA5MajorELSR_0EEESS_NSP_INSQ_7ScaleInELST_0EEESU_EEEEEENS4_6LayoutINS5_IJSC_SC_SC_EEENS5_IJNSA_ILi0EEESZ_SZ_EEEEENS5_IJNS4_10UnderscoreES12_S12_EEEEENS4_13SM90_TMA_LOADENS4_14ComposedLayoutINS4_7SwizzleILi1ELi4ELi3EEENS4_18smem_ptr_flag_bitsILi8EEENSX_INS5_IJNSA_ILi8EEESH_EEENS5_IJSH_SC_EEEEEEEvNS4_8identityENS4_23SM90_TMA_LOAD_MULTICASTES1F_vS1G_EENS_8epilogue10collective18CollectiveEpilogueINS1J_23Sm100TmaWarpSpecializedILi4ELi2ELi32ELb0ELb0EEEJSI_NS5_IJNSX_ISF_SC_EES1O_EEESJ_SK_SJ_SK_NS1J_6fusion15FusionCallbacksIS1N_NS1Q_17LinearCombinationISJ_fSJ_fLNS_15FloatRoundStyleE2EEESI_S1P_JEEENS4_5SM1004TMEM4LOAD26SM100_TMEM_LOAD_16dp32b32xES15_NS16_INS17_ILi2ELi4ELi3EEES1A_NSX_INS5_IJS1B_SF_EEENS5_IJSF_SC_EEEEEEENS4_39AutoVectorizingCopyWithAssumedAlignmentILi128EEENS4_14SM90_TMA_STOREES24_S26_S26_EEEvvEEEEvNT_6ParamsE:
	.zero		2944


//--------------------- SYMBOLS --------------------------

	.type		.nv.reservedSmem.offset0,@object
	.size		.nv.reservedSmem.offset0,0x4
	.type		.nv.reservedSmem.cap,@object
	.size		.nv.reservedSmem.cap,0x4
	.type		__assertfail,@function
